// auto-generated by cutlass_sweep.gemm — config: {"arch": "sm_100", "cluster_m": 1, "cluster_n": 1, "dtype": "int8", "stages": 0, "tile_k": 32, "tile_m": 128, "tile_n": 256}
#include "cutlass/cutlass.h"
#include "cutlass/gemm/collective/collective_builder.hpp"
#include "cutlass/gemm/device/gemm_universal_adapter.h"
#include "cutlass/gemm/kernel/gemm_universal.hpp"
#include "cutlass/epilogue/collective/collective_builder.hpp"

using ElemA = int8_t;
using ElemB = int8_t;
using ElemCD = int8_t;
using Acc  = int32_t;
using TileShape    = cute::Shape<cute::_128, cute::_256, cute::_32>;
using ClusterShape = cute::Shape<cute::_1, cute::_1, cute::_1>;

using CollectiveEpilogue = typename cutlass::epilogue::collective::CollectiveBuilder<
    cutlass::arch::Sm100, cutlass::arch::OpClassTensorOp,
    TileShape, ClusterShape,
    cutlass::epilogue::collective::EpilogueTileAuto,
    Acc, Acc,
    ElemCD, cutlass::layout::RowMajor, 128 / cutlass::sizeof_bits<ElemCD>::value,
    ElemCD, cutlass::layout::RowMajor, 128 / cutlass::sizeof_bits<ElemCD>::value,
    cutlass::epilogue::collective::EpilogueScheduleAuto
  >::CollectiveOp;

using CollectiveMainloop = typename cutlass::gemm::collective::CollectiveBuilder<
    cutlass::arch::Sm100, cutlass::arch::OpClassTensorOp,
    ElemA, cutlass::layout::RowMajor, 128 / cutlass::sizeof_bits<ElemA>::value,
    ElemB, cutlass::layout::ColumnMajor, 128 / cutlass::sizeof_bits<ElemB>::value,
    Acc,
    TileShape, ClusterShape,
    cutlass::gemm::collective::StageCountAutoCarveout<static_cast<int>(sizeof(typename CollectiveEpilogue::SharedStorage))>,
    cutlass::gemm::collective::KernelScheduleAuto
  >::CollectiveOp;

using GemmKernel = cutlass::gemm::kernel::GemmUniversal<
    cute::Shape<int,int,int,int>,
    CollectiveMainloop,
    CollectiveEpilogue
>;
using Gemm = cutlass::gemm::device::GemmUniversalAdapter<GemmKernel>;

// Force the device kernel symbol into the cubin without needing a host main.
auto* _anchor = &cutlass::device_kernel<GemmKernel>;


// ===== COMPILED SASS (sm_100a) =====

	.target	sm_100a

	.elftype	@"ET_EXEC"


//--------------------- .note.nv.tkinfo           --------------------------
	.section	.note.nv.tkinfo,"",@"SHT_NOTE"
	.sectionflags	@"SHF_NOTE_NV_TKINFO"
	.tkinfo
        /*0018*/ 	.word	0x00000002
        /*0030*/ 	.string	""
        /*0030*/ 	.string	"ptxas"
        /*0030*/ 	.string	"Cuda compilation tools, release 13.0, V13.0.88"
        /*0030*/ 	.string	"Build cuda_13.0.r13.0/compiler.36424714_0"
        /*0030*/ 	.string	"-arch sm_100a -m 64 "



//--------------------- .note.nv.cuinfo           --------------------------
	.section	.note.nv.cuinfo,"",@"SHT_NOTE"
	.sectionflags	@"SHF_NOTE_NV_CUINFO"
        /*0018*/ 	.short	0x0002
        /*001a*/ 	.short	0x0064
        /*001c*/ 	.short	0x0082
	.zero		2


//--------------------- .nv.info                  --------------------------
	.section	.nv.info,"",@"SHT_CUDA_INFO"
	.align	4


	//----- nvinfo : EIATTR_REGCOUNT
	.align		4
        /*0000*/ 	.byte	0x04, 0x2f
        /*0002*/ 	.short	(.L_20 - .L_19)
	.align		4
.L_19:
        /*0004*/ 	.word	index@(_ZN7cutlass13device_kernelINS_4gemm6kernel13GemmUniversalIN4cute5tupleIJiiiiEEENS1_10collective13CollectiveMmaINS1_35MainloopSm100TmaUmmaWarpSpecializedILi14ELi2ELi2ENS5_IJNS4_1CILi1EEESB_SB_EEEEENS5_IJNSA_ILi128EEENSA_ILi256EEENSA_ILi32EEEEEEaNS5_IJlSB_lEEEaSI_NS4_8TiledMMAINS4_8MMA_AtomIJNS4_15SM100_MMA_S8_SSIaaiLi128ELi256ELNS4_4UMMA5MajorE0ELSN_0ELNSM_8SaturateE0EEEEEENS4_6LayoutISC_NS5_IJNSA_ILi0EEESS_SS_EEEEENS5_IJNS4_10UnderscoreESV_SV_EEEEENS4_13SM90_TMA_LOADENS4_14ComposedLayoutINS4_7SwizzleILi1ELi4ELi3EEENS4_18smem_ptr_flag_bitsILi8EEENSR_INS5_IJNSA_ILi8EEESG_EEENS5_IJSG_SB_EEEEEEEvNS4_8identityESY_S18_vS19_EENS_8epilogue10collective18CollectiveEpilogueINS1B_23Sm100TmaWarpSpecializedILi4ELi2ELi64ELb0ELb0EEEJSH_NS5_IJNSR_ISE_SB_EENSR_INSA_ILi64EEESB_EEEEEaSI_aSI_NS1B_6fusion15FusionCallbacksIS1F_NS1K_17LinearCombinationIaiaiLNS_15FloatRoundStyleE2EEESH_S1J_JEEENS4_5SM1004TMEM4LOAD26SM100_TMEM_LOAD_32dp32b64xESY_NSZ_INS10_ILi2ELi4ELi3EEES13_NSR_INS5_IJS14_S1H_EEENS5_IJS1H_SB_EEEEEEENS4_39AutoVectorizingCopyWithAssumedAlignmentILi128EEENS4_14SM90_TMA_STOREES1Y_S20_S20_EEEvvEEEEvNT_6ParamsE)
        /*0008*/ 	.word	0x000000af


	//----- nvinfo : EIATTR_FRAME_SIZE
	.align		4
.L_20:
        /*000c*/ 	.byte	0x04, 0x11
        /*000e*/ 	.short	(.L_22 - .L_21)
	.align		4
.L_21:
        /*0010*/ 	.word	index@($__internal_2_$__cuda_sm10x_tcgen05_guardrail_trap_unallocated_columns_being_dealloced)
        /*0014*/ 	.word	0x00000000


	//----- nvinfo : EIATTR_FRAME_SIZE
	.align		4
.L_22:
        /*0018*/ 	.byte	0x04, 0x11
        /*001a*/ 	.short	(.L_24 - .L_23)
	.align		4
.L_23:
        /*001c*/ 	.word	index@($__internal_1_$__cuda_sm10x_tcgen05_guardrail_trap_phase_invalid_during_alloc)
        /*0020*/ 	.word	0x00000000


	//----- nvinfo : EIATTR_FRAME_SIZE
	.align		4
.L_24:
        /*0024*/ 	.byte	0x04, 0x11
        /*0026*/ 	.short	(.L_26 - .L_25)
	.align		4
.L_25:
        /*0028*/ 	.word	index@($__internal_0_$__cuda_sm10x_tcgen05_guardrail_trap_col_being_dealloced_not_returned_by_alloc)
        /*002c*/ 	.word	0x00000000


	//----- nvinfo : EIATTR_FRAME_SIZE
	.align		4
.L_26:
        /*0030*/ 	.byte	0x04, 0x11
        /*0032*/ 	.short	(.L_28 - .L_27)
	.align		4
.L_27:
        /*0034*/ 	.word	index@(_ZN7cutlass13device_kernelINS_4gemm6kernel13GemmUniversalIN4cute5tupleIJiiiiEEENS1_10collective13CollectiveMmaINS1_35MainloopSm100TmaUmmaWarpSpecializedILi14ELi2ELi2ENS5_IJNS4_1CILi1EEESB_SB_EEEEENS5_IJNSA_ILi128EEENSA_ILi256EEENSA_ILi32EEEEEEaNS5_IJlSB_lEEEaSI_NS4_8TiledMMAINS4_8MMA_AtomIJNS4_15SM100_MMA_S8_SSIaaiLi128ELi256ELNS4_4UMMA5MajorE0ELSN_0ELNSM_8SaturateE0EEEEEENS4_6LayoutISC_NS5_IJNSA_ILi0EEESS_SS_EEEEENS5_IJNS4_10UnderscoreESV_SV_EEEEENS4_13SM90_TMA_LOADENS4_14ComposedLayoutINS4_7SwizzleILi1ELi4ELi3EEENS4_18smem_ptr_flag_bitsILi8EEENSR_INS5_IJNSA_ILi8EEESG_EEENS5_IJSG_SB_EEEEEEEvNS4_8identityESY_S18_vS19_EENS_8epilogue10collective18CollectiveEpilogueINS1B_23Sm100TmaWarpSpecializedILi4ELi2ELi64ELb0ELb0EEEJSH_NS5_IJNSR_ISE_SB_EENSR_INSA_ILi64EEESB_EEEEEaSI_aSI_NS1B_6fusion15FusionCallbacksIS1F_NS1K_17LinearCombinationIaiaiLNS_15FloatRoundStyleE2EEESH_S1J_JEEENS4_5SM1004TMEM4LOAD26SM100_TMEM_LOAD_32dp32b64xESY_NSZ_INS10_ILi2ELi4ELi3EEES13_NSR_INS5_IJS14_S1H_EEENS5_IJS1H_SB_EEEEEEENS4_39AutoVectorizingCopyWithAssumedAlignmentILi128EEENS4_14SM90_TMA_STOREES1Y_S20_S20_EEEvvEEEEvNT_6ParamsE)
        /*0038*/ 	.word	0x00000000


	//----- nvinfo : EIATTR_MIN_STACK_SIZE
	.align		4
.L_28:
        /*003c*/ 	.byte	0x04, 0x12
        /*003e*/ 	.short	(.L_30 - .L_29)
	.align		4
.L_29:
        /*0040*/ 	.word	index@(_ZN7cutlass13device_kernelINS_4gemm6kernel13GemmUniversalIN4cute5tupleIJiiiiEEENS1_10collective13CollectiveMmaINS1_35MainloopSm100TmaUmmaWarpSpecializedILi14ELi2ELi2ENS5_IJNS4_1CILi1EEESB_SB_EEEEENS5_IJNSA_ILi128EEENSA_ILi256EEENSA_ILi32EEEEEEaNS5_IJlSB_lEEEaSI_NS4_8TiledMMAINS4_8MMA_AtomIJNS4_15SM100_MMA_S8_SSIaaiLi128ELi256ELNS4_4UMMA5MajorE0ELSN_0ELNSM_8SaturateE0EEEEEENS4_6LayoutISC_NS5_IJNSA_ILi0EEESS_SS_EEEEENS5_IJNS4_10UnderscoreESV_SV_EEEEENS4_13SM90_TMA_LOADENS4_14ComposedLayoutINS4_7SwizzleILi1ELi4ELi3EEENS4_18smem_ptr_flag_bitsILi8EEENSR_INS5_IJNSA_ILi8EEESG_EEENS5_IJSG_SB_EEEEEEEvNS4_8identityESY_S18_vS19_EENS_8epilogue10collective18CollectiveEpilogueINS1B_23Sm100TmaWarpSpecializedILi4ELi2ELi64ELb0ELb0EEEJSH_NS5_IJNSR_ISE_SB_EENSR_INSA_ILi64EEESB_EEEEEaSI_aSI_NS1B_6fusion15FusionCallbacksIS1F_NS1K_17LinearCombinationIaiaiLNS_15FloatRoundStyleE2EEESH_S1J_JEEENS4_5SM1004TMEM4LOAD26SM100_TMEM_LOAD_32dp32b64xESY_NSZ_INS10_ILi2ELi4ELi3EEES13_NSR_INS5_IJS14_S1H_EEENS5_IJS1H_SB_EEEEEEENS4_39AutoVectorizingCopyWithAssumedAlignmentILi128EEENS4_14SM90_TMA_STOREES1Y_S20_S20_EEEvvEEEEvNT_6ParamsE)
        /*0044*/ 	.word	0x00000000
.L_30:


//--------------------- .nv.compat                --------------------------
	.section	.nv.compat,"",@"SHT_CUDA_COMPAT_INFO"
	.align	4
        /*0000*/ 	.byte	0x02, 0x09, 0x01, 0x00, 0x02, 0x02, 0x03, 0x00, 0x02, 0x05, 0x06, 0x00, 0x03, 0x07, 0x01, 0x01
        /*0010*/ 	.byte	0x02, 0x03, 0x01, 0x00, 0x02, 0x06, 0x01, 0x00, 0x04, 0x0b, 0x08, 0x00, 0x01, 0x00, 0x00, 0x00
        /*0020*/ 	.byte	0x00, 0x00, 0x00, 0x00


//--------------------- .nv.info._ZN7cutlass13device_kernelINS_4gemm6kernel13GemmUniversalIN4cute5tupleIJiiiiEEENS1_10collective13CollectiveMmaINS1_35MainloopSm100TmaUmmaWarpSpecializedILi14ELi2ELi2ENS5_IJNS4_1CILi1EEESB_SB_EEEEENS5_IJNSA_ILi128EEENSA_ILi256EEENSA_ILi32EEEEEEaNS5_IJlSB_lEEEaSI_NS4_8TiledMMAINS4_8MMA_AtomIJNS4_15SM100_MMA_S8_SSIaaiLi128ELi256ELNS4_4UMMA5MajorE0ELSN_0ELNSM_8SaturateE0EEEEEENS4_6LayoutISC_NS5_IJNSA_ILi0EEESS_SS_EEEEENS5_IJNS4_10UnderscoreESV_SV_EEEEENS4_13SM90_TMA_LOADENS4_14ComposedLayoutINS4_7SwizzleILi1ELi4ELi3EEENS4_18smem_ptr_flag_bitsILi8EEENSR_INS5_IJNSA_ILi8EEESG_EEENS5_IJSG_SB_EEEEEEEvNS4_8identityESY_S18_vS19_EENS_8epilogue10collective18CollectiveEpilogueINS1B_23Sm100TmaWarpSpecializedILi4ELi2ELi64ELb0ELb0EEEJSH_NS5_IJNSR_ISE_SB_EENSR_INSA_ILi64EEESB_EEEEEaSI_aSI_NS1B_6fusion15FusionCallbacksIS1F_NS1K_17LinearCombinationIaiaiLNS_15FloatRoundStyleE2EEESH_S1J_JEEENS4_5SM1004TMEM4LOAD26SM100_TMEM_LOAD_32dp32b64xESY_NSZ_INS10_ILi2ELi4ELi3EEES13_NSR_INS5_IJS14_S1H_EEENS5_IJS1H_SB_EEEEEEENS4_39AutoVectorizingCopyWithAssumedAlignmentILi128EEENS4_14SM90_TMA_STOREES1Y_S20_S20_EEEvvEEEEvNT_6ParamsE --------------------------
	.section	.nv.info._ZN7cutlass13device_kernelINS_4gemm6kernel13GemmUniversalIN4cute5tupleIJiiiiEEENS1_10collective13CollectiveMmaINS1_35MainloopSm100TmaUmmaWarpSpecializedILi14ELi2ELi2ENS5_IJNS4_1CILi1EEESB_SB_EEEEENS5_IJNSA_ILi128EEENSA_ILi256EEENSA_ILi32EEEEEEaNS5_IJlSB_lEEEaSI_NS4_8TiledMMAINS4_8MMA_AtomIJNS4_15SM100_MMA_S8_SSIaaiLi128ELi256ELNS4_4UMMA5MajorE0ELSN_0ELNSM_8SaturateE0EEEEEENS4_6LayoutISC_NS5_IJNSA_ILi0EEESS_SS_EEEEENS5_IJNS4_10UnderscoreESV_SV_EEEEENS4_13SM90_TMA_LOADENS4_14ComposedLayoutINS4_7SwizzleILi1ELi4ELi3EEENS4_18smem_ptr_flag_bitsILi8EEENSR_INS5_IJNSA_ILi8EEESG_EEENS5_IJSG_SB_EEEEEEEvNS4_8identityESY_S18_vS19_EENS_8epilogue10collective18CollectiveEpilogueINS1B_23Sm100TmaWarpSpecializedILi4ELi2ELi64ELb0ELb0EEEJSH_NS5_IJNSR_ISE_SB_EENSR_INSA_ILi64EEESB_EEEEEaSI_aSI_NS1B_6fusion15FusionCallbacksIS1F_NS1K_17LinearCombinationIaiaiLNS_15FloatRoundStyleE2EEESH_S1J_JEEENS4_5SM1004TMEM4LOAD26SM100_TMEM_LOAD_32dp32b64xESY_NSZ_INS10_ILi2ELi4ELi3EEES13_NSR_INS5_IJS14_S1H_EEENS5_IJS1H_SB_EEEEEEENS4_39AutoVectorizingCopyWithAssumedAlignmentILi128EEENS4_14SM90_TMA_STOREES1Y_S20_S20_EEEvvEEEEvNT_6ParamsE,"",@"SHT_CUDA_INFO"
	.sectionflags	@""
	.align	4


	//----- nvinfo : EIATTR_CUDA_API_VERSION
	.align		4
        /*0000*/ 	.byte	0x04, 0x37
        /*0002*/ 	.short	(.L_32 - .L_31)
.L_31:
        /*0004*/ 	.word	0x00000082


	//----- nvinfo : EIATTR_KPARAM_INFO
	.align		4
.L_32:
        /*0008*/ 	.byte	0x04, 0x17
        /*000a*/ 	.short	(.L_34 - .L_33)
.L_33:
        /*000c*/ 	.word	0x00000000
        /*0010*/ 	.short	0x0000
        /*0012*/ 	.short	0x0000
        /*0014*/ 	.byte	0x00, 0xf0, 0x01, 0x20


	//----- nvinfo : EIATTR_AT_ENTRY_FRAGMENTS
	.align		4
.L_34:
        /*0018*/ 	.byte	0x04, 0x4f
        /*001a*/ 	.short	(.L_36 - .L_35)


	//   ....[0]....
.L_35:
        /*001c*/ 	.word	0x00000006


	//----- nvinfo : EIATTR_RESERVED_SMEM_USED
	.align		4
.L_36:
        /*0020*/ 	.byte	0x01, 0x41
	.zero		2


	//----- nvinfo : EIATTR_SPARSE_MMA_MASK
	.align		4
        /*0024*/ 	.byte	0x03, 0x50
        /*0026*/ 	.short	0x0000


	//----- nvinfo : EIATTR_TCGEN05_1CTA_USED
	.align		4
        /*0028*/ 	.byte	0x01, 0x51
	.zero		2


	//----- nvinfo : EIATTR_MAXREG_COUNT
	.align		4
        /*002c*/ 	.byte	0x03, 0x1b
        /*002e*/ 	.short	0x00ff


	//----- nvinfo : EIATTR_NUM_BARRIERS
	.align		4
        /*0030*/ 	.byte	0x02, 0x4c
        /*0032*/ 	.byte	0x07
	.zero		1


	//----- nvinfo : EIATTR_EXTERNS
	.align		4
        /*0034*/ 	.byte	0x04, 0x0f
        /*0036*/ 	.short	(.L_38 - .L_37)


	//   ....[0]....
	.align		4
.L_37:
        /*0038*/ 	.word	index@(__assertfail)


	//----- nvinfo : EIATTR_MERCURY_ISA_VERSION
	.align		4
.L_38:
        /*003c*/ 	.byte	0x03, 0x5f
        /*003e*/ 	.short	0x0101


	//----- nvinfo : EIATTR_INT_WARP_WIDE_INSTR_OFFSETS
	.align		4
        /*0040*/ 	.byte	0x04, 0x31
        /*0042*/ 	.short	(.L_40 - .L_39)


	//   ....[0]....
.L_39:
        /*0044*/ 	.word	0x00001f20


	//   ....[1]....
        /*0048*/ 	.word	0x00003ca0


	//   ....[2]....
        /*004c*/ 	.word	0x00003cc0


	//   ....[3]....
        /*0050*/ 	.word	0x00003cf0


	//   ....[4]....
        /*0054*/ 	.word	0x00004630


	//   ....[5]....
        /*0058*/ 	.word	0x000046a0


	//   ....[6]....
        /*005c*/ 	.word	0x00004780


	//   ....[7]....
        /*0060*/ 	.word	0x00004800


	//   ....[8]....
        /*0064*/ 	.word	0x00004910


	//   ....[9]....
        /*0068*/ 	.word	0x000049a0


	//   ....[10]....
        /*006c*/ 	.word	0x00004b80


	//   ....[11]....
        /*0070*/ 	.word	0x00004ce0


	//----- nvinfo : EIATTR_COOP_GROUP_MASK_REGIDS
	.align		4
.L_40:
        /*0074*/ 	.byte	0x04, 0x29
        /*0076*/ 	.short	(.L_42 - .L_41)


	//   ....[0]....
.L_41:
        /*0078*/ 	.word	0xffffffff


	//   ....[1]....
        /*007c*/ 	.word	0xffffffff


	//   ....[2]....
        /*0080*/ 	.word	0xffffffff


	//   ....[3]....
        /*0084*/ 	.word	0xffffffff


	//   ....[4]....
        /*0088*/ 	.word	0xffffffff


	//   ....[5]....
        /*008c*/ 	.word	0xffffffff


	//   ....[6]....
        /*0090*/ 	.word	0xffffffff


	//   ....[7]....
        /*0094*/ 	.word	0xffffffff


	//   ....[8]....
        /*0098*/ 	.word	0xffffffff


	//   ....[9]....
        /*009c*/ 	.word	0xffffffff


	//   ....[10]....
        /*00a0*/ 	.word	0xffffffff


	//   ....[11]....
        /*00a4*/ 	.word	0xffffffff


	//   ....[12]....
        /*00a8*/ 	.word	0xffffffff


	//----- nvinfo : EIATTR_COOP_GROUP_INSTR_OFFSETS
	.align		4
.L_42:
        /*00ac*/ 	.byte	0x04, 0x28
        /*00ae*/ 	.short	(.L_44 - .L_43)


	//   ....[0]....
.L_43:
        /*00b0*/ 	.word	0x00000090


	//   ....[1]....
        /*00b4*/ 	.word	0x000004d0


	//   ....[2]....
        /*00b8*/ 	.word	0x000007b0


	//   ....[3]....
        /*00bc*/ 	.word	0x00000950


	//   ....[4]....
        /*00c0*/ 	.word	0x00000a50


	//   ....[5]....
        /*00c4*/ 	.word	0x00000bc0


	//   ....[6]....
        /*00c8*/ 	.word	0x00000d20


	//   ....[7]....
        /*00cc*/ 	.word	0x00001e00


	//   ....[8]....
        /*00d0*/ 	.word	0x00003180


	//   ....[9]....
        /*00d4*/ 	.word	0x00003390


	//   ....[10]....
        /*00d8*/ 	.word	0x000033c0


	//   ....[11]....
        /*00dc*/ 	.word	0x00003b80


	//   ....[12]....
        /*00e0*/ 	.word	0x00003db0


	//----- nvinfo : EIATTR_VRC_CTA_INIT_COUNT
	.align		4
.L_44:
        /*00e4*/ 	.byte	0x02, 0x4a
        /*00e6*/ 	.byte	0x80
	.zero		1


	//----- nvinfo : EIATTR_SYSCALL_OFFSETS
	.align		4
        /*00e8*/ 	.byte	0x04, 0x46
        /*00ea*/ 	.short	(.L_46 - .L_45)


	//   ....[0]....
.L_45:
        /*00ec*/ 	.word	0x00005760


	//   ....[1]....
        /*00f0*/ 	.word	0x000058a0


	//   ....[2]....
        /*00f4*/ 	.word	0x00006100


	//   ....[3]....
        /*00f8*/ 	.word	0x00007700


	//   ....[4]....
        /*00fc*/ 	.word	0x00008ca0


	//   ....[5]....
        /*0100*/ 	.word	0x0000a270


	//----- nvinfo : EIATTR_MBARRIER_INSTR_OFFSETS
	.align		4
.L_46:
        /*0104*/ 	.byte	0x04, 0x39
        /*0106*/ 	.short	(.L_48 - .L_47)


	//   ....[0]....
.L_47:
        /*0108*/ 	.word	0x000005d0
        /*010c*/ 	.word	0x000000ff
        /*0110*/ 	.word	0x00000000
        /*0114*/ 	.short	0x0100
        /*0116*/ 	.byte	0x05
	.zero		1


	//   ....[1]....
        /*0118*/ 	.word	0x000005e0
        /*011c*/ 	.word	0x000000ff
        /*0120*/ 	.word	0x00000070
        /*0124*/ 	.short	0x0100
        /*0126*/ 	.byte	0x05
	.zero		1


	//   ....[2]....
        /*0128*/ 	.word	0x000005f0
        /*012c*/ 	.word	0x000000ff
        /*0130*/ 	.word	0x00000008
        /*0134*/ 	.short	0x0100
        /*0136*/ 	.byte	0x05
	.zero		1


	//   ....[3]....
        /*0138*/ 	.word	0x00000600
        /*013c*/ 	.word	0x000000ff
        /*0140*/ 	.word	0x00000078
        /*0144*/ 	.short	0x0100
        /*0146*/ 	.byte	0x05
	.zero		1


	//   ....[4]....
        /*0148*/ 	.word	0x00000610
        /*014c*/ 	.word	0x000000ff
        /*0150*/ 	.word	0x00000010
        /*0154*/ 	.short	0x0100
        /*0156*/ 	.byte	0x05
	.zero		1


	//   ....[5]....
        /*0158*/ 	.word	0x00000620
        /*015c*/ 	.word	0x000000ff
        /*0160*/ 	.word	0x00000080
        /*0164*/ 	.short	0x0100
        /*0166*/ 	.byte	0x05
	.zero		1


	//   ....[6]....
        /*0168*/ 	.word	0x00000630
        /*016c*/ 	.word	0x000000ff
        /*0170*/ 	.word	0x00000018
        /*0174*/ 	.short	0x0100
        /*0176*/ 	.byte	0x05
	.zero		1


	//   ....[7]....
        /*0178*/ 	.word	0x00000640
        /*017c*/ 	.word	0x000000ff
        /*0180*/ 	.word	0x00000088
        /*0184*/ 	.short	0x0100
        /*0186*/ 	.byte	0x05
	.zero		1


	//   ....[8]....
        /*0188*/ 	.word	0x00000650
        /*018c*/ 	.word	0x000000ff
        /*0190*/ 	.word	0x00000020
        /*0194*/ 	.short	0x0100
        /*0196*/ 	.byte	0x05
	.zero		1


	//   ....[9]....
        /*0198*/ 	.word	0x00000660
        /*019c*/ 	.word	0x000000ff
        /*01a0*/ 	.word	0x00000090
        /*01a4*/ 	.short	0x0100
        /*01a6*/ 	.byte	0x05
	.zero		1


	//   ....[10]....
        /*01a8*/ 	.word	0x00000670
        /*01ac*/ 	.word	0x000000ff
        /*01b0*/ 	.word	0x00000028
        /*01b4*/ 	.short	0x0100
        /*01b6*/ 	.byte	0x05
	.zero		1


	//   ....[11]....
        /*01b8*/ 	.word	0x00000680
        /*01bc*/ 	.word	0x000000ff
        /*01c0*/ 	.word	0x00000098
        /*01c4*/ 	.short	0x0100
        /*01c6*/ 	.byte	0x05
	.zero		1


	//   ....[12]....
        /*01c8*/ 	.word	0x00000690
        /*01cc*/ 	.word	0x000000ff
        /*01d0*/ 	.word	0x00000030
        /*01d4*/ 	.short	0x0100
        /*01d6*/ 	.byte	0x05
	.zero		1


	//   ....[13]....
        /*01d8*/ 	.word	0x000006a0
        /*01dc*/ 	.word	0x000000ff
        /*01e0*/ 	.word	0x000000a0
        /*01e4*/ 	.short	0x0100
        /*01e6*/ 	.byte	0x05
	.zero		1


	//   ....[14]....
        /*01e8*/ 	.word	0x000006b0
        /*01ec*/ 	.word	0x000000ff
        /*01f0*/ 	.word	0x00000038
        /*01f4*/ 	.short	0x0100
        /*01f6*/ 	.byte	0x05
	.zero		1


	//   ....[15]....
        /*01f8*/ 	.word	0x000006c0
        /*01fc*/ 	.word	0x000000ff
        /*0200*/ 	.word	0x000000a8
        /*0204*/ 	.short	0x0100
        /*0206*/ 	.byte	0x05
	.zero		1


	//   ....[16]....
        /*0208*/ 	.word	0x000006d0
        /*020c*/ 	.word	0x000000ff
        /*0210*/ 	.word	0x00000040
        /*0214*/ 	.short	0x0100
        /*0216*/ 	.byte	0x05
	.zero		1


	//   ....[17]....
        /*0218*/ 	.word	0x000006e0
        /*021c*/ 	.word	0x000000ff
        /*0220*/ 	.word	0x000000b0
        /*0224*/ 	.short	0x0100
        /*0226*/ 	.byte	0x05
	.zero		1


	//   ....[18]....
        /*0228*/ 	.word	0x000006f0
        /*022c*/ 	.word	0x000000ff
        /*0230*/ 	.word	0x00000048
        /*0234*/ 	.short	0x0100
        /*0236*/ 	.byte	0x05
	.zero		1


	//   ....[19]....
        /*0238*/ 	.word	0x00000700
        /*023c*/ 	.word	0x000000ff
        /*0240*/ 	.word	0x000000b8
        /*0244*/ 	.short	0x0100
        /*0246*/ 	.byte	0x05
	.zero		1


	//   ....[20]....
        /*0248*/ 	.word	0x00000710
        /*024c*/ 	.word	0x000000ff
        /*0250*/ 	.word	0x00000050
        /*0254*/ 	.short	0x0100
        /*0256*/ 	.byte	0x05
	.zero		1


	//   ....[21]....
        /*0258*/ 	.word	0x00000720
        /*025c*/ 	.word	0x000000ff
        /*0260*/ 	.word	0x000000c0
        /*0264*/ 	.short	0x0100
        /*0266*/ 	.byte	0x05
	.zero		1


	//   ....[22]....
        /*0268*/ 	.word	0x00000730
        /*026c*/ 	.word	0x000000ff
        /*0270*/ 	.word	0x00000058
        /*0274*/ 	.short	0x0100
        /*0276*/ 	.byte	0x05
	.zero		1


	//   ....[23]....
        /*0278*/ 	.word	0x00000740
        /*027c*/ 	.word	0x000000ff
        /*0280*/ 	.word	0x000000c8
        /*0284*/ 	.short	0x0100
        /*0286*/ 	.byte	0x05
	.zero		1


	//   ....[24]....
        /*0288*/ 	.word	0x00000750
        /*028c*/ 	.word	0x000000ff
        /*0290*/ 	.word	0x00000060
        /*0294*/ 	.short	0x0100
        /*0296*/ 	.byte	0x05
	.zero		1


	//   ....[25]....
        /*0298*/ 	.word	0x00000760
        /*029c*/ 	.word	0x000000ff
        /*02a0*/ 	.word	0x000000d0
        /*02a4*/ 	.short	0x0100
        /*02a6*/ 	.byte	0x05
	.zero		1


	//   ....[26]....
        /*02a8*/ 	.word	0x00000770
        /*02ac*/ 	.word	0x000000ff
        /*02b0*/ 	.word	0x00000068
        /*02b4*/ 	.short	0x0100
        /*02b6*/ 	.byte	0x05
	.zero		1


	//   ....[27]....
        /*02b8*/ 	.word	0x00000780
        /*02bc*/ 	.word	0x000000ff
        /*02c0*/ 	.word	0x000000d8
        /*02c4*/ 	.short	0x0100
        /*02c6*/ 	.byte	0x05
	.zero		1


	//   ....[28]....
        /*02c8*/ 	.word	0x000008c0
        /*02cc*/ 	.word	0x000000ff
        /*02d0*/ 	.word	0x000000e0
        /*02d4*/ 	.short	0x0100
        /*02d6*/ 	.byte	0x07
	.zero		1


	//   ....[29]....
        /*02d8*/ 	.word	0x000008d0
        /*02dc*/ 	.word	0x000000ff
        /*02e0*/ 	.word	0x00000100
        /*02e4*/ 	.short	0x0100
        /*02e6*/ 	.byte	0x07
	.zero		1


	//   ....[30]....
        /*02e8*/ 	.word	0x000008e0
        /*02ec*/ 	.word	0x000000ff
        /*02f0*/ 	.word	0x000000e8
        /*02f4*/ 	.short	0x0100
        /*02f6*/ 	.byte	0x07
	.zero		1


	//   ....[31]....
        /*02f8*/ 	.word	0x000008f0
        /*02fc*/ 	.word	0x000000ff
        /*0300*/ 	.word	0x00000108
        /*0304*/ 	.short	0x0100
        /*0306*/ 	.byte	0x07
	.zero		1


	//   ....[32]....
        /*0308*/ 	.word	0x00000900
        /*030c*/ 	.word	0x000000ff
        /*0310*/ 	.word	0x000000f0
        /*0314*/ 	.short	0x0100
        /*0316*/ 	.byte	0x07
	.zero		1


	//   ....[33]....
        /*0318*/ 	.word	0x00000910
        /*031c*/ 	.word	0x000000ff
        /*0320*/ 	.word	0x00000110
        /*0324*/ 	.short	0x0100
        /*0326*/ 	.byte	0x07
	.zero		1


	//   ....[34]....
        /*0328*/ 	.word	0x00000920
        /*032c*/ 	.word	0x000000ff
        /*0330*/ 	.word	0x000000f8
        /*0334*/ 	.short	0x0100
        /*0336*/ 	.byte	0x07
	.zero		1


	//   ....[35]....
        /*0338*/ 	.word	0x00000930
        /*033c*/ 	.word	0x000000ff
        /*0340*/ 	.word	0x00000118
        /*0344*/ 	.short	0x0100
        /*0346*/ 	.byte	0x07
	.zero		1


	//   ....[36]....
        /*0348*/ 	.word	0x00000a20
        /*034c*/ 	.word	0x000000ff
        /*0350*/ 	.word	0x00000120
        /*0354*/ 	.short	0x0100
        /*0356*/ 	.byte	0x05
	.zero		1


	//   ....[37]....
        /*0358*/ 	.word	0x00000a30
        /*035c*/ 	.word	0x000000ff
        /*0360*/ 	.word	0x00000128
        /*0364*/ 	.short	0x0100
        /*0366*/ 	.byte	0x05
	.zero		1


	//   ....[38]....
        /*0368*/ 	.word	0x00000b70
        /*036c*/ 	.word	0x000000ff
        /*0370*/ 	.word	0x00000130
        /*0374*/ 	.short	0x0100
        /*0376*/ 	.byte	0x05
	.zero		1


	//   ....[39]....
        /*0378*/ 	.word	0x00000b80
        /*037c*/ 	.word	0x000000ff
        /*0380*/ 	.word	0x00000140
        /*0384*/ 	.short	0x0100
        /*0386*/ 	.byte	0x05
	.zero		1


	//   ....[40]....
        /*0388*/ 	.word	0x00000b90
        /*038c*/ 	.word	0x000000ff
        /*0390*/ 	.word	0x00000138
        /*0394*/ 	.short	0x0100
        /*0396*/ 	.byte	0x05
	.zero		1


	//   ....[41]....
        /*0398*/ 	.word	0x00000ba0
        /*039c*/ 	.word	0x000000ff
        /*03a0*/ 	.word	0x00000148
        /*03a4*/ 	.short	0x0100
        /*03a6*/ 	.byte	0x05
	.zero		1


	//   ....[42]....
        /*03a8*/ 	.word	0x00000cd0
        /*03ac*/ 	.word	0x000000ff
        /*03b0*/ 	.word	0x00000150
        /*03b4*/ 	.short	0x0100
        /*03b6*/ 	.byte	0x07
	.zero		1


	//   ....[43]....
        /*03b8*/ 	.word	0x00000ce0
        /*03bc*/ 	.word	0x000000ff
        /*03c0*/ 	.word	0x00000160
        /*03c4*/ 	.short	0x0100
        /*03c6*/ 	.byte	0x07
	.zero		1


	//   ....[44]....
        /*03c8*/ 	.word	0x00000cf0
        /*03cc*/ 	.word	0x000000ff
        /*03d0*/ 	.word	0x00000158
        /*03d4*/ 	.short	0x0100
        /*03d6*/ 	.byte	0x07
	.zero		1


	//   ....[45]....
        /*03d8*/ 	.word	0x00000d00
        /*03dc*/ 	.word	0x000000ff
        /*03e0*/ 	.word	0x00000168
        /*03e4*/ 	.short	0x0100
        /*03e6*/ 	.byte	0x07
	.zero		1


	//   ....[46]....
        /*03e8*/ 	.word	0x00000df0
        /*03ec*/ 	.word	0x000000ff
        /*03f0*/ 	.word	0x00000170
        /*03f4*/ 	.short	0x0100
        /*03f6*/ 	.byte	0x05
	.zero		1


	//   ....[47]....
        /*03f8*/ 	.word	0x00000e00
        /*03fc*/ 	.word	0x000000ff
        /*0400*/ 	.word	0x00000180
        /*0404*/ 	.short	0x0100
        /*0406*/ 	.byte	0x05
	.zero		1


	//   ....[48]....
        /*0408*/ 	.word	0x00000e10
        /*040c*/ 	.word	0x000000ff
        /*0410*/ 	.word	0x00000178
        /*0414*/ 	.short	0x0100
        /*0416*/ 	.byte	0x05
	.zero		1


	//   ....[49]....
        /*0418*/ 	.word	0x00000e20
        /*041c*/ 	.word	0x000000ff
        /*0420*/ 	.word	0x00000188
        /*0424*/ 	.short	0x0100
        /*0426*/ 	.byte	0x05
	.zero		1


	//   ....[50]....
        /*0428*/ 	.word	0x00001700
        /*042c*/ 	.word	0x00000003
        /*0430*/ 	.word	0x00000180
        /*0434*/ 	.short	0x010a
        /*0436*/ 	.byte	0xff
	.zero		1


	//   ....[51]....
        /*0438*/ 	.word	0x00001730
        /*043c*/ 	.word	0x00000003
        /*0440*/ 	.word	0x00000170
        /*0444*/ 	.short	0x0101
        /*0446*/ 	.byte	0xff
	.zero		1


	//   ....[52]....
        /*0448*/ 	.word	0x00001800
        /*044c*/ 	.word	0x000000ff
        /*0450*/ 	.word	0x00000070
        /*0454*/ 	.short	0x010a
        /*0456*/ 	.byte	0x08
	.zero		1


	//   ....[53]....
        /*0458*/ 	.word	0x000018a0
        /*045c*/ 	.word	0x000000ff
        /*0460*/ 	.word	0x00000070
        /*0464*/ 	.short	0x010a
        /*0466*/ 	.byte	0x21
	.zero		1


	//   ....[54]....
        /*0468*/ 	.word	0x000019f0
        /*046c*/ 	.word	0x000000ff
        /*0470*/ 	.word	0x00000070
        /*0474*/ 	.short	0x010a
        /*0476*/ 	.byte	0x08
	.zero		1


	//   ....[55]....
        /*0478*/ 	.word	0x00001b00
        /*047c*/ 	.word	0x000000ff
        /*0480*/ 	.word	0x00000128
        /*0484*/ 	.short	0x0101
        /*0486*/ 	.byte	0x04
	.zero		1


	//   ....[56]....
        /*0488*/ 	.word	0x00001b20
        /*048c*/ 	.word	0x000000ff
        /*0490*/ 	.word	0x00000070
        /*0494*/ 	.short	0x010a
        /*0496*/ 	.byte	0x08
	.zero		1


	//   ....[57]....
        /*0498*/ 	.word	0x00001ba0
        /*049c*/ 	.word	0x000000ff
        /*04a0*/ 	.word	0x00000070
        /*04a4*/ 	.short	0x010a
        /*04a6*/ 	.byte	0x11
	.zero		1


	//   ....[58]....
        /*04a8*/ 	.word	0x00001cf0
        /*04ac*/ 	.word	0x000000ff
        /*04b0*/ 	.word	0x00000070
        /*04b4*/ 	.short	0x010a
        /*04b6*/ 	.byte	0x08
	.zero		1


	//   ....[59]....
        /*04b8*/ 	.word	0x00001e30
        /*04bc*/ 	.word	0x00000002
        /*04c0*/ 	.word	0x00000130
        /*04c4*/ 	.short	0x010a
        /*04c6*/ 	.byte	0xff
	.zero		1


	//   ....[60]....
        /*04c8*/ 	.word	0x00001ef0
        /*04cc*/ 	.word	0x00000002
        /*04d0*/ 	.word	0x00000000
        /*04d4*/ 	.short	0x0101
        /*04d6*/ 	.byte	0xff
	.zero		1


	//   ....[61]....
        /*04d8*/ 	.word	0x00002450
        /*04dc*/ 	.word	0x000000ff
        /*04e0*/ 	.word	0x00000000
        /*04e4*/ 	.short	0x010a
        /*04e6*/ 	.byte	0x05
	.zero		1


	//   ....[62]....
        /*04e8*/ 	.word	0x000024e0
        /*04ec*/ 	.word	0x000000ff
        /*04f0*/ 	.word	0x00000000
        /*04f4*/ 	.short	0x010a
        /*04f6*/ 	.byte	0x05
	.zero		1


	//   ....[63]....
        /*04f8*/ 	.word	0x00002570
        /*04fc*/ 	.word	0x000000ff
        /*0500*/ 	.word	0x00000000
        /*0504*/ 	.short	0x010a
        /*0506*/ 	.byte	0x05
	.zero		1


	//   ....[64]....
        /*0508*/ 	.word	0x00002600
        /*050c*/ 	.word	0x000000ff
        /*0510*/ 	.word	0x00000000
        /*0514*/ 	.short	0x010a
        /*0516*/ 	.byte	0x05
	.zero		1


	//   ....[65]....
        /*0518*/ 	.word	0x00002690
        /*051c*/ 	.word	0x000000ff
        /*0520*/ 	.word	0x00000000
        /*0524*/ 	.short	0x010a
        /*0526*/ 	.byte	0x05
	.zero		1


	//   ....[66]....
        /*0528*/ 	.word	0x00002720
        /*052c*/ 	.word	0x000000ff
        /*0530*/ 	.word	0x00000000
        /*0534*/ 	.short	0x010a
        /*0536*/ 	.byte	0x05
	.zero		1


	//   ....[67]....
        /*0538*/ 	.word	0x000027b0
        /*053c*/ 	.word	0x000000ff
        /*0540*/ 	.word	0x00000000
        /*0544*/ 	.short	0x010a
        /*0546*/ 	.byte	0x05
	.zero		1


	//   ....[68]....
        /*0548*/ 	.word	0x00002840
        /*054c*/ 	.word	0x000000ff
        /*0550*/ 	.word	0x00000000
        /*0554*/ 	.short	0x010a
        /*0556*/ 	.byte	0x05
	.zero		1


	//   ....[69]....
        /*0558*/ 	.word	0x000028d0
        /*055c*/ 	.word	0x000000ff
        /*0560*/ 	.word	0x00000000
        /*0564*/ 	.short	0x010a
        /*0566*/ 	.byte	0x05
	.zero		1


	//   ....[70]....
        /*0568*/ 	.word	0x00002960
        /*056c*/ 	.word	0x000000ff
        /*0570*/ 	.word	0x00000000
        /*0574*/ 	.short	0x010a
        /*0576*/ 	.byte	0x05
	.zero		1


	//   ....[71]....
        /*0578*/ 	.word	0x000029f0
        /*057c*/ 	.word	0x000000ff
        /*0580*/ 	.word	0x00000000
        /*0584*/ 	.short	0x010a
        /*0586*/ 	.byte	0x05
	.zero		1


	//   ....[72]....
        /*0588*/ 	.word	0x00002a80
        /*058c*/ 	.word	0x000000ff
        /*0590*/ 	.word	0x00000000
        /*0594*/ 	.short	0x010a
        /*0596*/ 	.byte	0x05
	.zero		1


	//   ....[73]....
        /*0598*/ 	.word	0x00002b10
        /*059c*/ 	.word	0x000000ff
        /*05a0*/ 	.word	0x00000000
        /*05a4*/ 	.short	0x010a
        /*05a6*/ 	.byte	0x05
	.zero		1


	//   ....[74]....
        /*05a8*/ 	.word	0x00002bb0
        /*05ac*/ 	.word	0x00000000
        /*05b0*/ 	.word	0x00000000
        /*05b4*/ 	.short	0x010a
        /*05b6*/ 	.byte	0xff
	.zero		1


	//   ....[75]....
        /*05b8*/ 	.word	0x00002cd0
        /*05bc*/ 	.word	0x00000000
        /*05c0*/ 	.word	0x00000170
        /*05c4*/ 	.short	0x010a
        /*05c6*/ 	.byte	0xff
	.zero		1


	//   ....[76]....
        /*05c8*/ 	.word	0x00002d30
        /*05cc*/ 	.word	0x00000004
        /*05d0*/ 	.word	0x00000000
        /*05d4*/ 	.short	0x0101
        /*05d6*/ 	.byte	0xff
	.zero		1


	//   ....[77]....
        /*05d8*/ 	.word	0x00002d50
        /*05dc*/ 	.word	0x000000ff
        /*05e0*/ 	.word	0x00000140
        /*05e4*/ 	.short	0x010a
        /*05e6*/ 	.byte	0x05
	.zero		1


	//   ....[78]....
        /*05e8*/ 	.word	0x00002e70
        /*05ec*/ 	.word	0x00000000
        /*05f0*/ 	.word	0x00000130
        /*05f4*/ 	.short	0x010a
        /*05f6*/ 	.byte	0xff
	.zero		1


	//   ....[79]....
        /*05f8*/ 	.word	0x00002f80
        /*05fc*/ 	.word	0x00000000
        /*0600*/ 	.word	0x00000000
        /*0604*/ 	.short	0x0101
        /*0606*/ 	.byte	0xff
	.zero		1


	//   ....[80]....
        /*0608*/ 	.word	0x00003010
        /*060c*/ 	.word	0x000000ff
        /*0610*/ 	.word	0x00000140
        /*0614*/ 	.short	0x0106
        /*0616*/ 	.byte	0x05
	.zero		1


	//   ....[81]....
        /*0618*/ 	.word	0x00003030
        /*061c*/ 	.word	0x000000ff
        /*0620*/ 	.word	0x00000140
        /*0624*/ 	.short	0x010a
        /*0626*/ 	.byte	0x05
	.zero		1


	//   ....[82]....
        /*0628*/ 	.word	0x000030c0
        /*062c*/ 	.word	0x000000ff
        /*0630*/ 	.word	0x00000140
        /*0634*/ 	.short	0x0106
        /*0636*/ 	.byte	0x04
	.zero		1


	//   ....[83]....
        /*0638*/ 	.word	0x00003100
        /*063c*/ 	.word	0x00000000
        /*0640*/ 	.word	0x00000140
        /*0644*/ 	.short	0x010a
        /*0646*/ 	.byte	0xff
	.zero		1


	//   ....[84]....
        /*0648*/ 	.word	0x000035e0
        /*064c*/ 	.word	0x00000000
        /*0650*/ 	.word	0x00000130
        /*0654*/ 	.short	0x010a
        /*0656*/ 	.byte	0xff
	.zero		1


	//   ....[85]....
        /*0658*/ 	.word	0x000036e0
        /*065c*/ 	.word	0x00000003
        /*0660*/ 	.word	0x00000000
        /*0664*/ 	.short	0x0101
        /*0666*/ 	.byte	0xff
	.zero		1


	//   ....[86]....
        /*0668*/ 	.word	0x000036f0
        /*066c*/ 	.word	0x000000ff
        /*0670*/ 	.word	0x00000000
        /*0674*/ 	.short	0x010a
        /*0676*/ 	.byte	0x04
	.zero		1


	//   ....[87]....
        /*0678*/ 	.word	0x00003710
        /*067c*/ 	.word	0x000000ff
        /*0680*/ 	.word	0x00000160
        /*0684*/ 	.short	0x010a
        /*0686*/ 	.byte	0x09
	.zero		1


	//   ....[88]....
        /*0688*/ 	.word	0x000037f0
        /*068c*/ 	.word	0x000000ff
        /*0690*/ 	.word	0x00000000
        /*0694*/ 	.short	0x010a
        /*0696*/ 	.byte	0x07
	.zero		1


	//   ....[89]....
        /*0698*/ 	.word	0x00003920
        /*069c*/ 	.word	0x000000ff
        /*06a0*/ 	.word	0x00000000
        /*06a4*/ 	.short	0x010a
        /*06a6*/ 	.byte	0x04
	.zero		1


	//   ....[90]....
        /*06a8*/ 	.word	0x00003ad0
        /*06ac*/ 	.word	0x000000ff
        /*06b0*/ 	.word	0x00000000
        /*06b4*/ 	.short	0x010a
        /*06b6*/ 	.byte	0x05
	.zero		1


	//   ....[91]....
        /*06b8*/ 	.word	0x00003b60
        /*06bc*/ 	.word	0x000000ff
        /*06c0*/ 	.word	0x00000000
        /*06c4*/ 	.short	0x010a
        /*06c6*/ 	.byte	0x07
	.zero		1


	//   ....[92]....
        /*06c8*/ 	.word	0x00003fe0
        /*06cc*/ 	.word	0x00000000
        /*06d0*/ 	.word	0x00000130
        /*06d4*/ 	.short	0x010a
        /*06d6*/ 	.byte	0xff
	.zero		1


	//   ....[93]....
        /*06d8*/ 	.word	0x000040a0
        /*06dc*/ 	.word	0x00000000
        /*06e0*/ 	.word	0x00000000
        /*06e4*/ 	.short	0x0101
        /*06e6*/ 	.byte	0xff
	.zero		1


	//   ....[94]....
        /*06e8*/ 	.word	0x000043c0
        /*06ec*/ 	.word	0x000000ff
        /*06f0*/ 	.word	0x00000128
        /*06f4*/ 	.short	0x010a
        /*06f6*/ 	.byte	0x07
	.zero		1


	//   ....[95]....
        /*06f8*/ 	.word	0x000045b0
        /*06fc*/ 	.word	0x000000ff
        /*0700*/ 	.word	0x00000100
        /*0704*/ 	.short	0x010a
        /*0706*/ 	.byte	0x07
	.zero		1


	//   ....[96]....
        /*0708*/ 	.word	0x00004720
        /*070c*/ 	.word	0x000000ff
        /*0710*/ 	.word	0x000000e0
        /*0714*/ 	.short	0x010b
        /*0716*/ 	.byte	0x07
	.zero		1


	//   ....[97]....
        /*0718*/ 	.word	0x00004730
        /*071c*/ 	.word	0x000000ff
        /*0720*/ 	.word	0x00000000
        /*0724*/ 	.short	0x0101
        /*0726*/ 	.byte	0x08
	.zero		1


	//   ....[98]....
        /*0728*/ 	.word	0x00004750
        /*072c*/ 	.word	0x000000ff
        /*0730*/ 	.word	0x00000108
        /*0734*/ 	.short	0x010a
        /*0736*/ 	.byte	0x07
	.zero		1


	//   ....[99]....
        /*0738*/ 	.word	0x000048b0
        /*073c*/ 	.word	0x000000ff
        /*0740*/ 	.word	0x000000e8
        /*0744*/ 	.short	0x010b
        /*0746*/ 	.byte	0x07
	.zero		1


	//   ....[100]....
        /*0748*/ 	.word	0x000048c0
        /*074c*/ 	.word	0x000000ff
        /*0750*/ 	.word	0x00000000
        /*0754*/ 	.short	0x0101
        /*0756*/ 	.byte	0x08
	.zero		1


	//   ....[101]....
        /*0758*/ 	.word	0x000048d0
        /*075c*/ 	.word	0x000000ff
        /*0760*/ 	.word	0x00000110
        /*0764*/ 	.short	0x010a
        /*0766*/ 	.byte	0x07
	.zero		1


	//   ....[102]....
        /*0768*/ 	.word	0x00004a70
        /*076c*/ 	.word	0x000000ff
        /*0770*/ 	.word	0x000000f0
        /*0774*/ 	.short	0x010b
        /*0776*/ 	.byte	0x07
	.zero		1


	//   ....[103]....
        /*0778*/ 	.word	0x00004ae0
        /*077c*/ 	.word	0x000000ff
        /*0780*/ 	.word	0x00000000
        /*0784*/ 	.short	0x0101
        /*0786*/ 	.byte	0x08
	.zero		1


	//   ....[104]....
        /*0788*/ 	.word	0x00004b10
        /*078c*/ 	.word	0x000000ff
        /*0790*/ 	.word	0x00000118
        /*0794*/ 	.short	0x010a
        /*0796*/ 	.byte	0x07
	.zero		1


	//   ....[105]....
        /*0798*/ 	.word	0x00004d20
        /*079c*/ 	.word	0x000000ff
        /*07a0*/ 	.word	0x000000f8
        /*07a4*/ 	.short	0x010b
        /*07a6*/ 	.byte	0x07
	.zero		1


	//   ....[106]....
        /*07a8*/ 	.word	0x00004d40
        /*07ac*/ 	.word	0x000000ff
        /*07b0*/ 	.word	0x00000000
        /*07b4*/ 	.short	0x0101
        /*07b6*/ 	.byte	0x0d
	.zero		1


	//   ....[107]....
        /*07b8*/ 	.word	0x00004d70
        /*07bc*/ 	.word	0x000000ff
        /*07c0*/ 	.word	0x00000100
        /*07c4*/ 	.short	0x010a
        /*07c6*/ 	.byte	0x07
	.zero		1


	//   ....[108]....
        /*07c8*/ 	.word	0x00004d90
        /*07cc*/ 	.word	0x000000ff
        /*07d0*/ 	.word	0x00000108
        /*07d4*/ 	.short	0x010a
        /*07d6*/ 	.byte	0x07
	.zero		1


	//   ....[109]....
        /*07d8*/ 	.word	0x00004db0
        /*07dc*/ 	.word	0x000000ff
        /*07e0*/ 	.word	0x00000110
        /*07e4*/ 	.short	0x010a
        /*07e6*/ 	.byte	0x07
	.zero		1


	//   ....[110]....
        /*07e8*/ 	.word	0x00004df0
        /*07ec*/ 	.word	0x00000000
        /*07f0*/ 	.word	0x00000118
        /*07f4*/ 	.short	0x010a
        /*07f6*/ 	.byte	0xff
	.zero		1


	//   ....[111]....
        /*07f8*/ 	.word	0x00005130
        /*07fc*/ 	.word	0x00000000
        /*0800*/ 	.word	0x00000130
        /*0804*/ 	.short	0x010a
        /*0806*/ 	.byte	0xff
	.zero		1


	//   ....[112]....
        /*0808*/ 	.word	0x00005240
        /*080c*/ 	.word	0x00000000
        /*0810*/ 	.word	0x00000000
        /*0814*/ 	.short	0x0101
        /*0816*/ 	.byte	0xff
	.zero		1


	//   ....[113]....
        /*0818*/ 	.word	0x00005ca0
        /*081c*/ 	.word	0x00000003
        /*0820*/ 	.word	0x000000e0
        /*0824*/ 	.short	0x010a
        /*0826*/ 	.byte	0xff
	.zero		1


	//   ....[114]....
        /*0828*/ 	.word	0x00005ce0
        /*082c*/ 	.word	0x0000006c
        /*0830*/ 	.word	0x00000150
        /*0834*/ 	.short	0x010a
        /*0836*/ 	.byte	0xff
	.zero		1


	//   ....[115]....
        /*0838*/ 	.word	0x00005e20
        /*083c*/ 	.word	0x00000003
        /*0840*/ 	.word	0x000000e0
        /*0844*/ 	.short	0x010a
        /*0846*/ 	.byte	0xff
	.zero		1


	//   ....[116]....
        /*0848*/ 	.word	0x00005f60
        /*084c*/ 	.word	0x00000000
        /*0850*/ 	.word	0x00000000
        /*0854*/ 	.short	0x0101
        /*0856*/ 	.byte	0xff
	.zero		1


	//   ....[117]....
        /*0858*/ 	.word	0x00005fe0
        /*085c*/ 	.word	0x0000006c
        /*0860*/ 	.word	0x00000150
        /*0864*/ 	.short	0x010a
        /*0866*/ 	.byte	0xff
	.zero		1


	//   ....[118]....
        /*0868*/ 	.word	0x00007370
        /*086c*/ 	.word	0x00000076
        /*0870*/ 	.word	0x000000e0
        /*0874*/ 	.short	0x010a
        /*0876*/ 	.byte	0xff
	.zero		1


	//   ....[119]....
        /*0878*/ 	.word	0x00007440
        /*087c*/ 	.word	0x00000076
        /*0880*/ 	.word	0x000000e0
        /*0884*/ 	.short	0x010a
        /*0886*/ 	.byte	0xff
	.zero		1


	//   ....[120]....
        /*0888*/ 	.word	0x000075a0
        /*088c*/ 	.word	0x00000003
        /*0890*/ 	.word	0x00000000
        /*0894*/ 	.short	0x0101
        /*0896*/ 	.byte	0xff
	.zero		1


	//   ....[121]....
        /*0898*/ 	.word	0x00008910
        /*089c*/ 	.word	0x00000000
        /*08a0*/ 	.word	0x000000e0
        /*08a4*/ 	.short	0x010a
        /*08a6*/ 	.byte	0xff
	.zero		1


	//   ....[122]....
        /*08a8*/ 	.word	0x000089e0
        /*08ac*/ 	.word	0x00000000
        /*08b0*/ 	.word	0x000000e0
        /*08b4*/ 	.short	0x010a
        /*08b6*/ 	.byte	0xff
	.zero		1


	//   ....[123]....
        /*08b8*/ 	.word	0x00008b20
        /*08bc*/ 	.word	0x00000000
        /*08c0*/ 	.word	0x00000000
        /*08c4*/ 	.short	0x0101
        /*08c6*/ 	.byte	0xff
	.zero		1


	//   ....[124]....
        /*08c8*/ 	.word	0x00009ee0
        /*08cc*/ 	.word	0x00000000
        /*08d0*/ 	.word	0x000000e0
        /*08d4*/ 	.short	0x010a
        /*08d6*/ 	.byte	0xff
	.zero		1


	//   ....[125]....
        /*08d8*/ 	.word	0x00009fb0
        /*08dc*/ 	.word	0x00000000
        /*08e0*/ 	.word	0x000000e0
        /*08e4*/ 	.short	0x010a
        /*08e6*/ 	.byte	0xff
	.zero		1


	//   ....[126]....
        /*08e8*/ 	.word	0x0000a0f0
        /*08ec*/ 	.word	0x00000000
        /*08f0*/ 	.word	0x00000000
        /*08f4*/ 	.short	0x0101
        /*08f6*/ 	.byte	0xff
	.zero		1


	//   ....[127]....
        /*08f8*/ 	.word	0x0000a530
        /*08fc*/ 	.word	0x000000ff
        /*0900*/ 	.word	0x00000000
        /*0904*/ 	.short	0x0101
        /*0906*/ 	.byte	0x05
	.zero		1


	//   ....[128]....
        /*0908*/ 	.word	0x0000b670
        /*090c*/ 	.word	0x00000003
        /*0910*/ 	.word	0x00000180
        /*0914*/ 	.short	0x010a
        /*0916*/ 	.byte	0xff
	.zero		1


	//   ....[129]....
        /*0918*/ 	.word	0x0000b6d0
        /*091c*/ 	.word	0x00000002
        /*0920*/ 	.word	0x00000070
        /*0924*/ 	.short	0x010a
        /*0926*/ 	.byte	0xff
	.zero		1


	//   ....[130]....
        /*0928*/ 	.word	0x0000b730
        /*092c*/ 	.word	0x00000002
        /*0930*/ 	.word	0x00000070
        /*0934*/ 	.short	0x010a
        /*0936*/ 	.byte	0xff
	.zero		1


	//   ....[131]....
        /*0938*/ 	.word	0x0000b780
        /*093c*/ 	.word	0x00000002
        /*0940*/ 	.word	0x00000130
        /*0944*/ 	.short	0x010a
        /*0946*/ 	.byte	0xff
	.zero		1


	//   ....[132]....
        /*0948*/ 	.word	0x0000b7e0
        /*094c*/ 	.word	0x00000000
        /*0950*/ 	.word	0x00000000
        /*0954*/ 	.short	0x010a
        /*0956*/ 	.byte	0xff
	.zero		1


	//   ....[133]....
        /*0958*/ 	.word	0x0000b840
        /*095c*/ 	.word	0x00000000
        /*0960*/ 	.word	0x00000000
        /*0964*/ 	.short	0x010a
        /*0966*/ 	.byte	0xff
	.zero		1


	//   ....[134]....
        /*0968*/ 	.word	0x0000b8a0
        /*096c*/ 	.word	0x00000000
        /*0970*/ 	.word	0x00000000
        /*0974*/ 	.short	0x010a
        /*0976*/ 	.byte	0xff
	.zero		1


	//   ....[135]....
        /*0978*/ 	.word	0x0000b900
        /*097c*/ 	.word	0x00000000
        /*0980*/ 	.word	0x00000000
        /*0984*/ 	.short	0x010a
        /*0986*/ 	.byte	0xff
	.zero		1


	//   ....[136]....
        /*0988*/ 	.word	0x0000b960
        /*098c*/ 	.word	0x00000000
        /*0990*/ 	.word	0x00000000
        /*0994*/ 	.short	0x010a
        /*0996*/ 	.byte	0xff
	.zero		1


	//   ....[137]....
        /*0998*/ 	.word	0x0000b9c0
        /*099c*/ 	.word	0x00000000
        /*09a0*/ 	.word	0x00000000
        /*09a4*/ 	.short	0x010a
        /*09a6*/ 	.byte	0xff
	.zero		1


	//   ....[138]....
        /*09a8*/ 	.word	0x0000ba20
        /*09ac*/ 	.word	0x00000000
        /*09b0*/ 	.word	0x00000000
        /*09b4*/ 	.short	0x010a
        /*09b6*/ 	.byte	0xff
	.zero		1


	//   ....[139]....
        /*09b8*/ 	.word	0x0000ba80
        /*09bc*/ 	.word	0x00000000
        /*09c0*/ 	.word	0x00000000
        /*09c4*/ 	.short	0x010a
        /*09c6*/ 	.byte	0xff
	.zero		1


	//   ....[140]....
        /*09c8*/ 	.word	0x0000bae0
        /*09cc*/ 	.word	0x00000000
        /*09d0*/ 	.word	0x00000000
        /*09d4*/ 	.short	0x010a
        /*09d6*/ 	.byte	0xff
	.zero		1


	//   ....[141]....
        /*09d8*/ 	.word	0x0000bb40
        /*09dc*/ 	.word	0x00000000
        /*09e0*/ 	.word	0x00000000
        /*09e4*/ 	.short	0x010a
        /*09e6*/ 	.byte	0xff
	.zero		1


	//   ....[142]....
        /*09e8*/ 	.word	0x0000bba0
        /*09ec*/ 	.word	0x00000000
        /*09f0*/ 	.word	0x00000000
        /*09f4*/ 	.short	0x010a
        /*09f6*/ 	.byte	0xff
	.zero		1


	//   ....[143]....
        /*09f8*/ 	.word	0x0000bc00
        /*09fc*/ 	.word	0x00000000
        /*0a00*/ 	.word	0x00000000
        /*0a04*/ 	.short	0x010a
        /*0a06*/ 	.byte	0xff
	.zero		1


	//   ....[144]....
        /*0a08*/ 	.word	0x0000bc60
        /*0a0c*/ 	.word	0x00000000
        /*0a10*/ 	.word	0x00000000
        /*0a14*/ 	.short	0x010a
        /*0a16*/ 	.byte	0xff
	.zero		1


	//   ....[145]....
        /*0a18*/ 	.word	0x0000bcb0
        /*0a1c*/ 	.word	0x00000000
        /*0a20*/ 	.word	0x00000170
        /*0a24*/ 	.short	0x010a
        /*0a26*/ 	.byte	0xff
	.zero		1


	//   ....[146]....
        /*0a28*/ 	.word	0x0000bd10
        /*0a2c*/ 	.word	0x00000000
        /*0a30*/ 	.word	0x00000140
        /*0a34*/ 	.short	0x010a
        /*0a36*/ 	.byte	0xff
	.zero		1


	//   ....[147]....
        /*0a38*/ 	.word	0x0000bd60
        /*0a3c*/ 	.word	0x00000000
        /*0a40*/ 	.word	0x00000130
        /*0a44*/ 	.short	0x010a
        /*0a46*/ 	.byte	0xff
	.zero		1


	//   ....[148]....
        /*0a48*/ 	.word	0x0000bdc0
        /*0a4c*/ 	.word	0x00000000
        /*0a50*/ 	.word	0x00000140
        /*0a54*/ 	.short	0x010a
        /*0a56*/ 	.byte	0xff
	.zero		1


	//   ....[149]....
        /*0a58*/ 	.word	0x0000be10
        /*0a5c*/ 	.word	0x00000000
        /*0a60*/ 	.word	0x00000130
        /*0a64*/ 	.short	0x010a
        /*0a66*/ 	.byte	0xff
	.zero		1


	//   ....[150]....
        /*0a68*/ 	.word	0x0000be70
        /*0a6c*/ 	.word	0x00000003
        /*0a70*/ 	.word	0x00000160
        /*0a74*/ 	.short	0x010a
        /*0a76*/ 	.byte	0xff
	.zero		1


	//   ....[151]....
        /*0a78*/ 	.word	0x0000bed0
        /*0a7c*/ 	.word	0x00000000
        /*0a80*/ 	.word	0x00000000
        /*0a84*/ 	.short	0x010a
        /*0a86*/ 	.byte	0xff
	.zero		1


	//   ....[152]....
        /*0a88*/ 	.word	0x0000bf30
        /*0a8c*/ 	.word	0x00000000
        /*0a90*/ 	.word	0x00000000
        /*0a94*/ 	.short	0x010a
        /*0a96*/ 	.byte	0xff
	.zero		1


	//   ....[153]....
        /*0a98*/ 	.word	0x0000bf90
        /*0a9c*/ 	.word	0x00000000
        /*0aa0*/ 	.word	0x00000000
        /*0aa4*/ 	.short	0x010a
        /*0aa6*/ 	.byte	0xff
	.zero		1


	//   ....[154]....
        /*0aa8*/ 	.word	0x0000bfe0
        /*0aac*/ 	.word	0x00000000
        /*0ab0*/ 	.word	0x00000130
        /*0ab4*/ 	.short	0x010a
        /*0ab6*/ 	.byte	0xff
	.zero		1


	//   ....[155]....
        /*0ab8*/ 	.word	0x0000c040
        /*0abc*/ 	.word	0x00000000
        /*0ac0*/ 	.word	0x00000128
        /*0ac4*/ 	.short	0x010a
        /*0ac6*/ 	.byte	0xff
	.zero		1


	//   ....[156]....
        /*0ac8*/ 	.word	0x0000c0a0
        /*0acc*/ 	.word	0x00000003
        /*0ad0*/ 	.word	0x00000100
        /*0ad4*/ 	.short	0x010a
        /*0ad6*/ 	.byte	0xff
	.zero		1


	//   ....[157]....
        /*0ad8*/ 	.word	0x0000c100
        /*0adc*/ 	.word	0x00000003
        /*0ae0*/ 	.word	0x00000108
        /*0ae4*/ 	.short	0x010a
        /*0ae6*/ 	.byte	0xff
	.zero		1


	//   ....[158]....
        /*0ae8*/ 	.word	0x0000c160
        /*0aec*/ 	.word	0x00000003
        /*0af0*/ 	.word	0x00000110
        /*0af4*/ 	.short	0x010a
        /*0af6*/ 	.byte	0xff
	.zero		1


	//   ....[159]....
        /*0af8*/ 	.word	0x0000c1c0
        /*0afc*/ 	.word	0x00000003
        /*0b00*/ 	.word	0x00000118
        /*0b04*/ 	.short	0x010a
        /*0b06*/ 	.byte	0xff
	.zero		1


	//   ....[160]....
        /*0b08*/ 	.word	0x0000c220
        /*0b0c*/ 	.word	0x00000000
        /*0b10*/ 	.word	0x00000100
        /*0b14*/ 	.short	0x010a
        /*0b16*/ 	.byte	0xff
	.zero		1


	//   ....[161]....
        /*0b18*/ 	.word	0x0000c280
        /*0b1c*/ 	.word	0x00000000
        /*0b20*/ 	.word	0x00000108
        /*0b24*/ 	.short	0x010a
        /*0b26*/ 	.byte	0xff
	.zero		1


	//   ....[162]....
        /*0b28*/ 	.word	0x0000c2e0
        /*0b2c*/ 	.word	0x00000000
        /*0b30*/ 	.word	0x00000110
        /*0b34*/ 	.short	0x010a
        /*0b36*/ 	.byte	0xff
	.zero		1


	//   ....[163]....
        /*0b38*/ 	.word	0x0000c330
        /*0b3c*/ 	.word	0x00000000
        /*0b40*/ 	.word	0x00000130
        /*0b44*/ 	.short	0x010a
        /*0b46*/ 	.byte	0xff
	.zero		1


	//   ....[164]....
        /*0b48*/ 	.word	0x0000c380
        /*0b4c*/ 	.word	0x00000003
        /*0b50*/ 	.word	0x000000e0
        /*0b54*/ 	.short	0x010a
        /*0b56*/ 	.byte	0xff
	.zero		1


	//   ....[165]....
        /*0b58*/ 	.word	0x0000c3d0
        /*0b5c*/ 	.word	0x0000006c
        /*0b60*/ 	.word	0x00000150
        /*0b64*/ 	.short	0x010a
        /*0b66*/ 	.byte	0xff
	.zero		1


	//   ....[166]....
        /*0b68*/ 	.word	0x0000c420
        /*0b6c*/ 	.word	0x00000076
        /*0b70*/ 	.word	0x000000e0
        /*0b74*/ 	.short	0x010a
        /*0b76*/ 	.byte	0xff
	.zero		1


	//   ....[167]....
        /*0b78*/ 	.word	0x0000c470
        /*0b7c*/ 	.word	0x00000000
        /*0b80*/ 	.word	0x000000e0
        /*0b84*/ 	.short	0x010a
        /*0b86*/ 	.byte	0xff
	.zero		1


	//   ....[168]....
        /*0b88*/ 	.word	0x0000c4c0
        /*0b8c*/ 	.word	0x00000000
        /*0b90*/ 	.word	0x000000e0
        /*0b94*/ 	.short	0x010a
        /*0b96*/ 	.byte	0xff
	.zero		1


	//----- nvinfo : EIATTR_NUM_MBARRIERS
	.align		4
.L_48:
        /*0b98*/ 	.byte	0x03, 0x38
        /*0b9a*/ 	.short	0x0032


	//----- nvinfo : EIATTR_EXIT_INSTR_OFFSETS
	.align		4
        /*0b9c*/ 	.byte	0x04, 0x1c
        /*0b9e*/ 	.short	(.L_50 - .L_49)


	//   ....[0]....
.L_49:
        /*0ba0*/ 	.word	0x00002be0


	//   ....[1]....
        /*0ba4*/ 	.word	0x000030d0


	//   ....[2]....
        /*0ba8*/ 	.word	0x00003130


	//   ....[3]....
        /*0bac*/ 	.word	0x00003dc0


	//   ....[4]....
        /*0bb0*/ 	.word	0x00004e20


	//   ....[5]....
        /*0bb4*/ 	.word	0x00004e60


	//   ....[6]....
        /*0bb8*/ 	.word	0x0000b660


	//----- nvinfo : EIATTR_MAX_THREADS
	.align		4
.L_50:
        /*0bbc*/ 	.byte	0x04, 0x05
        /*0bbe*/ 	.short	(.L_52 - .L_51)
.L_51:
        /*0bc0*/ 	.word	0x00000100
        /*0bc4*/ 	.word	0x00000001
        /*0bc8*/ 	.word	0x00000001


	//----- nvinfo : EIATTR_CRS_STACK_SIZE
	.align		4
.L_52:
        /*0bcc*/ 	.byte	0x04, 0x1e
        /*0bce*/ 	.short	(.L_54 - .L_53)
.L_53:
        /*0bd0*/ 	.word	0x00000000


	//----- nvinfo : EIATTR_CBANK_PARAM_SIZE
	.align		4
.L_54:
        /*0bd4*/ 	.byte	0x03, 0x19
        /*0bd6*/ 	.short	0x0800


	//----- nvinfo : EIATTR_PARAM_CBANK
	.align		4
        /*0bd8*/ 	.byte	0x04, 0x0a
        /*0bda*/ 	.short	(.L_56 - .L_55)
	.align		4
.L_55:
        /*0bdc*/ 	.word	index@(.nv.constant0._ZN7cutlass13device_kernelINS_4gemm6kernel13GemmUniversalIN4cute5tupleIJiiiiEEENS1_10collective13CollectiveMmaINS1_35MainloopSm100TmaUmmaWarpSpecializedILi14ELi2ELi2ENS5_IJNS4_1CILi1EEESB_SB_EEEEENS5_IJNSA_ILi128EEENSA_ILi256EEENSA_ILi32EEEEEEaNS5_IJlSB_lEEEaSI_NS4_8TiledMMAINS4_8MMA_AtomIJNS4_15SM100_MMA_S8_SSIaaiLi128ELi256ELNS4_4UMMA5MajorE0ELSN_0ELNSM_8SaturateE0EEEEEENS4_6LayoutISC_NS5_IJNSA_ILi0EEESS_SS_EEEEENS5_IJNS4_10UnderscoreESV_SV_EEEEENS4_13SM90_TMA_LOADENS4_14ComposedLayoutINS4_7SwizzleILi1ELi4ELi3EEENS4_18smem_ptr_flag_bitsILi8EEENSR_INS5_IJNSA_ILi8EEESG_EEENS5_IJSG_SB_EEEEEEEvNS4_8identityESY_S18_vS19_EENS_8epilogue10collective18CollectiveEpilogueINS1B_23Sm100TmaWarpSpecializedILi4ELi2ELi64ELb0ELb0EEEJSH_NS5_IJNSR_ISE_SB_EENSR_INSA_ILi64EEESB_EEEEEaSI_aSI_NS1B_6fusion15FusionCallbacksIS1F_NS1K_17LinearCombinationIaiaiLNS_15FloatRoundStyleE2EEESH_S1J_JEEENS4_5SM1004TMEM4LOAD26SM100_TMEM_LOAD_32dp32b64xESY_NSZ_INS10_ILi2ELi4ELi3EEES13_NSR_INS5_IJS14_S1H_EEENS5_IJS1H_SB_EEEEEEENS4_39AutoVectorizingCopyWithAssumedAlignmentILi128EEENS4_14SM90_TMA_STOREES1Y_S20_S20_EEEvvEEEEvNT_6ParamsE)
        /*0be0*/ 	.short	0x0380
        /*0be2*/ 	.short	0x0800


	//----- nvinfo : EIATTR_SW_WAR
	.align		4
.L_56:
        /*0be4*/ 	.byte	0x04, 0x36
        /*0be6*/ 	.short	(.L_58 - .L_57)
.L_57:
        /*0be8*/ 	.word	0x00000008
.L_58:


//--------------------- .nv.callgraph             --------------------------
	.section	.nv.callgraph,"",@"SHT_CUDA_CALLGRAPH"
	.align	4
	.sectionentsize	8
	.align		4
        /*0000*/ 	.word	0x00000000
	.align		4
        /*0004*/ 	.word	0xffffffff
	.align		4
        /*0008*/ 	.word	index@(_ZN7cutlass13device_kernelINS_4gemm6kernel13GemmUniversalIN4cute5tupleIJiiiiEEENS1_10collective13CollectiveMmaINS1_35MainloopSm100TmaUmmaWarpSpecializedILi14ELi2ELi2ENS5_IJNS4_1CILi1EEESB_SB_EEEEENS5_IJNSA_ILi128EEENSA_ILi256EEENSA_ILi32EEEEEEaNS5_IJlSB_lEEEaSI_NS4_8TiledMMAINS4_8MMA_AtomIJNS4_15SM100_MMA_S8_SSIaaiLi128ELi256ELNS4_4UMMA5MajorE0ELSN_0ELNSM_8SaturateE0EEEEEENS4_6LayoutISC_NS5_IJNSA_ILi0EEESS_SS_EEEEENS5_IJNS4_10UnderscoreESV_SV_EEEEENS4_13SM90_TMA_LOADENS4_14ComposedLayoutINS4_7SwizzleILi1ELi4ELi3EEENS4_18smem_ptr_flag_bitsILi8EEENSR_INS5_IJNSA_ILi8EEESG_EEENS5_IJSG_SB_EEEEEEEvNS4_8identityESY_S18_vS19_EENS_8epilogue10collective18CollectiveEpilogueINS1B_23Sm100TmaWarpSpecializedILi4ELi2ELi64ELb0ELb0EEEJSH_NS5_IJNSR_ISE_SB_EENSR_INSA_ILi64EEESB_EEEEEaSI_aSI_NS1B_6fusion15FusionCallbacksIS1F_NS1K_17LinearCombinationIaiaiLNS_15FloatRoundStyleE2EEESH_S1J_JEEENS4_5SM1004TMEM4LOAD26SM100_TMEM_LOAD_32dp32b64xESY_NSZ_INS10_ILi2ELi4ELi3EEES13_NSR_INS5_IJS14_S1H_EEENS5_IJS1H_SB_EEEEEEENS4_39AutoVectorizingCopyWithAssumedAlignmentILi128EEENS4_14SM90_TMA_STOREES1Y_S20_S20_EEEvvEEEEvNT_6ParamsE)
	.align		4
        /*000c*/ 	.word	index@(__assertfail)
	.align		4
        /*0010*/ 	.word	0x00000000
	.align		4
        /*0014*/ 	.word	0xfffffffe
	.align		4
        /*0018*/ 	.word	0x00000000
	.align		4
        /*001c*/ 	.word	0xfffffffd
	.align		4
        /*0020*/ 	.word	0x00000000
	.align		4
        /*0024*/ 	.word	0xfffffffc


//--------------------- .nv.constant4             --------------------------
	.section	.nv.constant4,"a",@progbits
	.align	8
	.align		8
.nv.constant4:
        /*0000*/ 	.dword	__assertfail
	.align		8
        /*0008*/ 	.dword	__unnamed_1
	.align		8
        /*0010*/ 	.dword	__unnamed_2
	.align		8
        /*0018*/ 	.dword	__unnamed_3
	.align		8
        /*0020*/ 	.dword	_ZN39_INTERNAL_4b67bea5_4_k_cu_29acdf43_94394cuda3std3__45__cpo5beginE
	.align		8
        /*0028*/ 	.dword	_ZN39_INTERNAL_4b67bea5_4_k_cu_29acdf43_94394cuda3std3__45__cpo3endE
	.align		8
        /*0030*/ 	.dword	_ZN39_INTERNAL_4b67bea5_4_k_cu_29acdf43_94394cuda3std3__45__cpo6cbeginE
	.align		8
        /*0038*/ 	.dword	_ZN39_INTERNAL_4b67bea5_4_k_cu_29acdf43_94394cuda3std3__45__cpo4cendE
	.align		8
        /*0040*/ 	.dword	_ZN39_INTERNAL_4b67bea5_4_k_cu_29acdf43_94394cuda3std3__441_GLOBAL__N__4b67bea5_4_k_cu_29acdf43_94396ignoreE
	.align		8
        /*0048*/ 	.dword	_ZN39_INTERNAL_4b67bea5_4_k_cu_29acdf43_94394cuda3std3__419piecewise_constructE
	.align		8
        /*0050*/ 	.dword	_ZN39_INTERNAL_4b67bea5_4_k_cu_29acdf43_94394cuda3std3__48in_placeE
	.align		8
        /*0058*/ 	.dword	_ZN39_INTERNAL_4b67bea5_4_k_cu_29acdf43_94394cuda3std6ranges3__45__cpo4swapE
	.align		8
        /*0060*/ 	.dword	_ZN39_INTERNAL_4b67bea5_4_k_cu_29acdf43_94394cuda3std6ranges3__45__cpo9iter_moveE
	.align		8
        /*0068*/ 	.dword	_ZN39_INTERNAL_4b67bea5_4_k_cu_29acdf43_94394cute7productE
	.align		8
        /*0070*/ 	.dword	_ZN39_INTERNAL_4b67bea5_4_k_cu_29acdf43_94394cute1_E
	.align		8
        /*0078*/ 	.dword	$str$25
	.align		8
        /*0080*/ 	.dword	$str$26
	.align		8
        /*0088*/ 	.dword	$str$27
	.align		8
        /*0090*/ 	.dword	$str$28


//--------------------- .text._ZN7cutlass13device_kernelINS_4gemm6kernel13GemmUniversalIN4cute5tupleIJiiiiEEENS1_10collective13CollectiveMmaINS1_35MainloopSm100TmaUmmaWarpSpecializedILi14ELi2ELi2ENS5_IJNS4_1CILi1EEESB_SB_EEEEENS5_IJNSA_ILi128EEENSA_ILi256EEENSA_ILi32EEEEEEaNS5_IJlSB_lEEEaSI_NS4_8TiledMMAINS4_8MMA_AtomIJNS4_15SM100_MMA_S8_SSIaaiLi128ELi256ELNS4_4UMMA5MajorE0ELSN_0ELNSM_8SaturateE0EEEEEENS4_6LayoutISC_NS5_IJNSA_ILi0EEESS_SS_EEEEENS5_IJNS4_10UnderscoreESV_SV_EEEEENS4_13SM90_TMA_LOADENS4_14ComposedLayoutINS4_7SwizzleILi1ELi4ELi3EEENS4_18smem_ptr_flag_bitsILi8EEENSR_INS5_IJNSA_ILi8EEESG_EEENS5_IJSG_SB_EEEEEEEvNS4_8identityESY_S18_vS19_EENS_8epilogue10collective18CollectiveEpilogueINS1B_23Sm100TmaWarpSpecializedILi4ELi2ELi64ELb0ELb0EEEJSH_NS5_IJNSR_ISE_SB_EENSR_INSA_ILi64EEESB_EEEEEaSI_aSI_NS1B_6fusion15FusionCallbacksIS1F_NS1K_17LinearCombinationIaiaiLNS_15FloatRoundStyleE2EEESH_S1J_JEEENS4_5SM1004TMEM4LOAD26SM100_TMEM_LOAD_32dp32b64xESY_NSZ_INS10_ILi2ELi4ELi3EEES13_NSR_INS5_IJS14_S1H_EEENS5_IJS1H_SB_EEEEEEENS4_39AutoVectorizingCopyWithAssumedAlignmentILi128EEENS4_14SM90_TMA_STOREES1Y_S20_S20_EEEvvEEEEvNT_6ParamsE --------------------------
	.section	.text._ZN7cutlass13device_kernelINS_4gemm6kernel13GemmUniversalIN4cute5tupleIJiiiiEEENS1_10collective13CollectiveMmaINS1_35MainloopSm100TmaUmmaWarpSpecializedILi14ELi2ELi2ENS5_IJNS4_1CILi1EEESB_SB_EEEEENS5_IJNSA_ILi128EEENSA_ILi256EEENSA_ILi32EEEEEEaNS5_IJlSB_lEEEaSI_NS4_8TiledMMAINS4_8MMA_AtomIJNS4_15SM100_MMA_S8_SSIaaiLi128ELi256ELNS4_4UMMA5MajorE0ELSN_0ELNSM_8SaturateE0EEEEEENS4_6LayoutISC_NS5_IJNSA_ILi0EEESS_SS_EEEEENS5_IJNS4_10UnderscoreESV_SV_EEEEENS4_13SM90_TMA_LOADENS4_14ComposedLayoutINS4_7SwizzleILi1ELi4ELi3EEENS4_18smem_ptr_flag_bitsILi8EEENSR_INS5_IJNSA_ILi8EEESG_EEENS5_IJSG_SB_EEEEEEEvNS4_8identityESY_S18_vS19_EENS_8epilogue10collective18CollectiveEpilogueINS1B_23Sm100TmaWarpSpecializedILi4ELi2ELi64ELb0ELb0EEEJSH_NS5_IJNSR_ISE_SB_EENSR_INSA_ILi64EEESB_EEEEEaSI_aSI_NS1B_6fusion15FusionCallbacksIS1F_NS1K_17LinearCombinationIaiaiLNS_15FloatRoundStyleE2EEESH_S1J_JEEENS4_5SM1004TMEM4LOAD26SM100_TMEM_LOAD_32dp32b64xESY_NSZ_INS10_ILi2ELi4ELi3EEES13_NSR_INS5_IJS14_S1H_EEENS5_IJS1H_SB_EEEEEEENS4_39AutoVectorizingCopyWithAssumedAlignmentILi128EEENS4_14SM90_TMA_STOREES1Y_S20_S20_EEEvvEEEEvNT_6ParamsE,"ax",@progbits
	.align	128
.text._ZN7cutlass13device_kernelINS_4gemm6kernel13GemmUniversalIN4cute5tupleIJiiiiEEENS1_10collective13CollectiveMmaINS1_35MainloopSm100TmaUmmaWarpSpecializedILi14ELi2ELi2ENS5_IJNS4_1CILi1EEESB_SB_EEEEENS5_IJNSA_ILi128EEENSA_ILi256EEENSA_ILi32EEEEEEaNS5_IJlSB_lEEEaSI_NS4_8TiledMMAINS4_8MMA_AtomIJNS4_15SM100_MMA_S8_SSIaaiLi128ELi256ELNS4_4UMMA5MajorE0ELSN_0ELNSM_8SaturateE0EEEEEENS4_6LayoutISC_NS5_IJNSA_ILi0EEESS_SS_EEEEENS5_IJNS4_10UnderscoreESV_SV_EEEEENS4_13SM90_TMA_LOADENS4_14ComposedLayoutINS4_7SwizzleILi1ELi4ELi3EEENS4_18smem_ptr_flag_bitsILi8EEENSR_INS5_IJNSA_ILi8EEESG_EEENS5_IJSG_SB_EEEEEEEvNS4_8identityESY_S18_vS19_EENS_8epilogue10collective18CollectiveEpilogueINS1B_23Sm100TmaWarpSpecializedILi4ELi2ELi64ELb0ELb0EEEJSH_NS5_IJNSR_ISE_SB_EENSR_INSA_ILi64EEESB_EEEEEaSI_aSI_NS1B_6fusion15FusionCallbacksIS1F_NS1K_17LinearCombinationIaiaiLNS_15FloatRoundStyleE2EEESH_S1J_JEEENS4_5SM1004TMEM4LOAD26SM100_TMEM_LOAD_32dp32b64xESY_NSZ_INS10_ILi2ELi4ELi3EEES13_NSR_INS5_IJS14_S1H_EEENS5_IJS1H_SB_EEEEEEENS4_39AutoVectorizingCopyWithAssumedAlignmentILi128EEENS4_14SM90_TMA_STOREES1Y_S20_S20_EEEvvEEEEvNT_6ParamsE:
        .type           _ZN7cutlass13device_kernelINS_4gemm6kernel13GemmUniversalIN4cute5tupleIJiiiiEEENS1_10collective13CollectiveMmaINS1_35MainloopSm100TmaUmmaWarpSpecializedILi14ELi2ELi2ENS5_IJNS4_1CILi1EEESB_SB_EEEEENS5_IJNSA_ILi128EEENSA_ILi256EEENSA_ILi32EEEEEEaNS5_IJlSB_lEEEaSI_NS4_8TiledMMAINS4_8MMA_AtomIJNS4_15SM100_MMA_S8_SSIaaiLi128ELi256ELNS4_4UMMA5MajorE0ELSN_0ELNSM_8SaturateE0EEEEEENS4_6LayoutISC_NS5_IJNSA_ILi0EEESS_SS_EEEEENS5_IJNS4_10UnderscoreESV_SV_EEEEENS4_13SM90_TMA_LOADENS4_14ComposedLayoutINS4_7SwizzleILi1ELi4ELi3EEENS4_18smem_ptr_flag_bitsILi8EEENSR_INS5_IJNSA_ILi8EEESG_EEENS5_IJSG_SB_EEEEEEEvNS4_8identityESY_S18_vS19_EENS_8epilogue10collective18CollectiveEpilogueINS1B_23Sm100TmaWarpSpecializedILi4ELi2ELi64ELb0ELb0EEEJSH_NS5_IJNSR_ISE_SB_EENSR_INSA_ILi64EEESB_EEEEEaSI_aSI_NS1B_6fusion15FusionCallbacksIS1F_NS1K_17LinearCombinationIaiaiLNS_15FloatRoundStyleE2EEESH_S1J_JEEENS4_5SM1004TMEM4LOAD26SM100_TMEM_LOAD_32dp32b64xESY_NSZ_INS10_ILi2ELi4ELi3EEES13_NSR_INS5_IJS14_S1H_EEENS5_IJS1H_SB_EEEEEEENS4_39AutoVectorizingCopyWithAssumedAlignmentILi128EEENS4_14SM90_TMA_STOREES1Y_S20_S20_EEEvvEEEEvNT_6ParamsE,@function
        .size           _ZN7cutlass13device_kernelINS_4gemm6kernel13GemmUniversalIN4cute5tupleIJiiiiEEENS1_10collective13CollectiveMmaINS1_35MainloopSm100TmaUmmaWarpSpecializedILi14ELi2ELi2ENS5_IJNS4_1CILi1EEESB_SB_EEEEENS5_IJNSA_ILi128EEENSA_ILi256EEENSA_ILi32EEEEEEaNS5_IJlSB_lEEEaSI_NS4_8TiledMMAINS4_8MMA_AtomIJNS4_15SM100_MMA_S8_SSIaaiLi128ELi256ELNS4_4UMMA5MajorE0ELSN_0ELNSM_8SaturateE0EEEEEENS4_6LayoutISC_NS5_IJNSA_ILi0EEESS_SS_EEEEENS5_IJNS4_10UnderscoreESV_SV_EEEEENS4_13SM90_TMA_LOADENS4_14ComposedLayoutINS4_7SwizzleILi1ELi4ELi3EEENS4_18smem_ptr_flag_bitsILi8EEENSR_INS5_IJNSA_ILi8EEESG_EEENS5_IJSG_SB_EEEEEEEvNS4_8identityESY_S18_vS19_EENS_8epilogue10collective18CollectiveEpilogueINS1B_23Sm100TmaWarpSpecializedILi4ELi2ELi64ELb0ELb0EEEJSH_NS5_IJNSR_ISE_SB_EENSR_INSA_ILi64EEESB_EEEEEaSI_aSI_NS1B_6fusion15FusionCallbacksIS1F_NS1K_17LinearCombinationIaiaiLNS_15FloatRoundStyleE2EEESH_S1J_JEEENS4_5SM1004TMEM4LOAD26SM100_TMEM_LOAD_32dp32b64xESY_NSZ_INS10_ILi2ELi4ELi3EEES13_NSR_INS5_IJS14_S1H_EEENS5_IJS1H_SB_EEEEEEENS4_39AutoVectorizingCopyWithAssumedAlignmentILi128EEENS4_14SM90_TMA_STOREES1Y_S20_S20_EEEvvEEEEvNT_6ParamsE,(.L_x_195 - _ZN7cutlass13device_kernelINS_4gemm6kernel13GemmUniversalIN4cute5tupleIJiiiiEEENS1_10collective13CollectiveMmaINS1_35MainloopSm100TmaUmmaWarpSpecializedILi14ELi2ELi2ENS5_IJNS4_1CILi1EEESB_SB_EEEEENS5_IJNSA_ILi128EEENSA_ILi256EEENSA_ILi32EEEEEEaNS5_IJlSB_lEEEaSI_NS4_8TiledMMAINS4_8MMA_AtomIJNS4_15SM100_MMA_S8_SSIaaiLi128ELi256ELNS4_4UMMA5MajorE0ELSN_0ELNSM_8SaturateE0EEEEEENS4_6LayoutISC_NS5_IJNSA_ILi0EEESS_SS_EEEEENS5_IJNS4_10UnderscoreESV_SV_EEEEENS4_13SM90_TMA_LOADENS4_14ComposedLayoutINS4_7SwizzleILi1ELi4ELi3EEENS4_18smem_ptr_flag_bitsILi8EEENSR_INS5_IJNSA_ILi8EEESG_EEENS5_IJSG_SB_EEEEEEEvNS4_8identityESY_S18_vS19_EENS_8epilogue10collective18CollectiveEpilogueINS1B_23Sm100TmaWarpSpecializedILi4ELi2ELi64ELb0ELb0EEEJSH_NS5_IJNSR_ISE_SB_EENSR_INSA_ILi64EEESB_EEEEEaSI_aSI_NS1B_6fusion15FusionCallbacksIS1F_NS1K_17LinearCombinationIaiaiLNS_15FloatRoundStyleE2EEESH_S1J_JEEENS4_5SM1004TMEM4LOAD26SM100_TMEM_LOAD_32dp32b64xESY_NSZ_INS10_ILi2ELi4ELi3EEES13_NSR_INS5_IJS14_S1H_EEENS5_IJS1H_SB_EEEEEEENS4_39AutoVectorizingCopyWithAssumedAlignmentILi128EEENS4_14SM90_TMA_STOREES1Y_S20_S20_EEEvvEEEEvNT_6ParamsE)
        .other          _ZN7cutlass13device_kernelINS_4gemm6kernel13GemmUniversalIN4cute5tupleIJiiiiEEENS1_10collective13CollectiveMmaINS1_35MainloopSm100TmaUmmaWarpSpecializedILi14ELi2ELi2ENS5_IJNS4_1CILi1EEESB_SB_EEEEENS5_IJNSA_ILi128EEENSA_ILi256EEENSA_ILi32EEEEEEaNS5_IJlSB_lEEEaSI_NS4_8TiledMMAINS4_8MMA_AtomIJNS4_15SM100_MMA_S8_SSIaaiLi128ELi256ELNS4_4UMMA5MajorE0ELSN_0ELNSM_8SaturateE0EEEEEENS4_6LayoutISC_NS5_IJNSA_ILi0EEESS_SS_EEEEENS5_IJNS4_10UnderscoreESV_SV_EEEEENS4_13SM90_TMA_LOADENS4_14ComposedLayoutINS4_7SwizzleILi1ELi4ELi3EEENS4_18smem_ptr_flag_bitsILi8EEENSR_INS5_IJNSA_ILi8EEESG_EEENS5_IJSG_SB_EEEEEEEvNS4_8identityESY_S18_vS19_EENS_8epilogue10collective18CollectiveEpilogueINS1B_23Sm100TmaWarpSpecializedILi4ELi2ELi64ELb0ELb0EEEJSH_NS5_IJNSR_ISE_SB_EENSR_INSA_ILi64EEESB_EEEEEaSI_aSI_NS1B_6fusion15FusionCallbacksIS1F_NS1K_17LinearCombinationIaiaiLNS_15FloatRoundStyleE2EEESH_S1J_JEEENS4_5SM1004TMEM4LOAD26SM100_TMEM_LOAD_32dp32b64xESY_NSZ_INS10_ILi2ELi4ELi3EEES13_NSR_INS5_IJS14_S1H_EEENS5_IJS1H_SB_EEEEEEENS4_39AutoVectorizingCopyWithAssumedAlignmentILi128EEENS4_14SM90_TMA_STOREES1Y_S20_S20_EEEvvEEEEvNT_6ParamsE,@"STO_CUDA_ENTRY STV_DEFAULT"
_ZN7cutlass13device_kernelINS_4gemm6kernel13GemmUniversalIN4cute5tupleIJiiiiEEENS1_10collective13CollectiveMmaINS1_35MainloopSm100TmaUmmaWarpSpecializedILi14ELi2ELi2ENS5_IJNS4_1CILi1EEESB_SB_EEEEENS5_IJNSA_ILi128EEENSA_ILi256EEENSA_ILi32EEEEEEaNS5_IJlSB_lEEEaSI_NS4_8TiledMMAINS4_8MMA_AtomIJNS4_15SM100_MMA_S8_SSIaaiLi128ELi256ELNS4_4UMMA5MajorE0ELSN_0ELNSM_8SaturateE0EEEEEENS4_6LayoutISC_NS5_IJNSA_ILi0EEESS_SS_EEEEENS5_IJNS4_10UnderscoreESV_SV_EEEEENS4_13SM90_TMA_LOADENS4_14ComposedLayoutINS4_7SwizzleILi1ELi4ELi3EEENS4_18smem_ptr_flag_bitsILi8EEENSR_INS5_IJNSA_ILi8EEESG_EEENS5_IJSG_SB_EEEEEEEvNS4_8identityESY_S18_vS19_EENS_8epilogue10collective18CollectiveEpilogueINS1B_23Sm100TmaWarpSpecializedILi4ELi2ELi64ELb0ELb0EEEJSH_NS5_IJNSR_ISE_SB_EENSR_INSA_ILi64EEESB_EEEEEaSI_aSI_NS1B_6fusion15FusionCallbacksIS1F_NS1K_17LinearCombinationIaiaiLNS_15FloatRoundStyleE2EEESH_S1J_JEEENS4_5SM1004TMEM4LOAD26SM100_TMEM_LOAD_32dp32b64xESY_NSZ_INS10_ILi2ELi4ELi3EEES13_NSR_INS5_IJS14_S1H_EEENS5_IJS1H_SB_EEEEEEENS4_39AutoVectorizingCopyWithAssumedAlignmentILi128EEENS4_14SM90_TMA_STOREES1Y_S20_S20_EEEvvEEEEvNT_6ParamsE:
[----:B------:R-:W1:Y:S01]  /*0000*/  LDC R1, c[0x0][0x37c] ;  /* 0x0000df00ff017b82 */ /* 0x000e620000000800 */
[----:B------:R-:W2:Y:S01]  /*0010*/  S2R R167, SR_TID.X ;  /* 0x0000000000a77919 */ /* 0x000ea20000002100 */
[----:B------:R-:W3:Y:S01]  /*0020*/  LDCU.64 UR4, c[0x0][0x890] ;  /* 0x00011200ff0477ac */ /* 0x000ee20008000a00 */
[----:B------:R-:W-:Y:S02]  /*0030*/  PRMT R151, RZ, 0x7610, R151 ;  /* 0x00007610ff977816 */ /* 0x000fe40000000097 */
[----:B------:R-:W-:Y:S01]  /*0040*/  ELECT P5, URZ, PT ;  /* 0x0000000000ff782f */ /* 0x000fe200038a0000 */
[----:B------:R-:W4:Y:S01]  /*0050*/  LDCU.64 UR46, c[0x0][0x358] ;  /* 0x00006b00ff2e77ac */ /* 0x000f220008000a00 */
[----:B---3--:R-:W-:-:S04]  /*0060*/  UISETP.NE.U32.AND UP0, UPT, UR4, URZ, UPT ;  /* 0x000000ff0400728c */ /* 0x008fc8000bf05070 */
[----:B------:R-:W-:Y:S01]  /*0070*/  UISETP.NE.AND.EX UP0, UPT, UR5, URZ, UPT, UP0 ;  /* 0x000000ff0500728c */ /* 0x000fe2000bf05300 */
[----:B--2---:R-:W-:-:S05]  /*0080*/  SHF.R.U32.HI R154, RZ, 0x5, R167 ;  /* 0x00000005ff9a7819 */ /* 0x004fca00000116a7 */
[----:B------:R-:W2:Y:S02]  /*0090*/  SHFL.IDX PT, R0, R154, RZ, 0x1f ;  /* 0x00001fff9a007589 */ /* 0x000ea400000e0000 */
[----:B--2---:R-:W-:Y:S01]  /*00a0*/  R2UR UR8, R0 ;  /* 0x00000000000872ca */ /* 0x004fe200000e0000 */
[----:B-1--4-:R-:W-:-:S14]  /*00b0*/  BRA.U UP0, `(.L_x_0) ;  /* 0x00000001002c7547 */ /* 0x012fdc000b800000 */
[----:B------:R-:W1:Y:S02]  /*00c0*/  LDCU.64 UR6, c[0x0][0x888] ;  /* 0x00011100ff0677ac */ /* 0x000e640008000a00 */
[----:B-1----:R-:W-:-:S04]  /*00d0*/  UISETP.NE.U32.AND UP0, UPT, UR6, URZ, UPT ;  /* 0x000000ff0600728c */ /* 0x002fc8000bf05070 */
[----:B------:R-:W-:-:S09]  /*00e0*/  UISETP.NE.AND.EX UP0, UPT, UR7, URZ, UPT, UP0 ;  /* 0x000000ff0700728c */ /* 0x000fd2000bf05300 */
[----:B------:R-:W-:Y:S05]  /*00f0*/  BRA.U !UP0, `(.L_x_1) ;  /* 0x0000000108107547 */ /* 0x000fea000b800000 */
[----:B------:R-:W1:Y:S02]  /*0100*/  LDC.64 R82, c[0x0][0x888] ;  /* 0x00022200ff527b82 */ /* 0x000e640000000a00 */
[----:B-1----:R1:W5:Y:S01]  /*0110*/  LDG.E R82, desc[UR46][R82.64] ;  /* 0x0000002e52527981 */ /* 0x002362000c1e1900 */
[----:B------:R-:W-:Y:S01]  /*0120*/  HFMA2 R151, -RZ, RZ, 0, 5.9604644775390625e-08 ;  /* 0x00000001ff977431 */ /* 0x000fe200000001ff */
[----:B------:R-:W-:Y:S05]  /*0130*/  BRA `(.L_x_0) ;  /* 0x00000000000c7947 */ /* 0x000fea0003800000 */
.L_x_1:
[----:B------:R-:W1:Y:S01]  /*0140*/  LDCU UR6, c[0x0][0x880] ;  /* 0x00011000ff0677ac */ /* 0x000e620008000800 */
[----:B------:R-:W-:Y:S01]  /*0150*/  HFMA2 R151, -RZ, RZ, 0, 5.9604644775390625e-08 ;  /* 0x00000001ff977431 */ /* 0x000fe200000001ff */
[----:B-1----:R-:W-:-:S07]  /*0160*/  MOV R82, UR6 ;  /* 0x0000000600527c02 */ /* 0x002fce0008000f00 */
.L_x_0:
[----:B------:R-:W2:Y:S02]  /*0170*/  LDCU.64 UR6, c[0x0][0x8b0] ;  /* 0x00011600ff0677ac */ /* 0x000ea40008000a00 */
[----:B--2---:R-:W-:-:S04]  /*0180*/  UISETP.NE.U32.AND UP0, UPT, UR6, URZ, UPT ;  /* 0x000000ff0600728c */ /* 0x004fc8000bf05070 */
[----:B------:R-:W-:-:S09]  /*0190*/  UISETP.NE.AND.EX UP0, UPT, UR7, URZ, UPT, UP0 ;  /* 0x000000ff0700728c */ /* 0x000fd2000bf05300 */
[----:B------:R-:W-:Y:S05]  /*01a0*/  BRA.U UP0, `(.L_x_2) ;  /* 0x0000000100247547 */ /* 0x000fea000b800000 */
[----:B------:R-:W2:Y:S02]  /*01b0*/  LDCU.64 UR6, c[0x0][0x8a8] ;  /* 0x00011500ff0677ac */ /* 0x000ea40008000a00 */
[----:B--2---:R-:W-:-:S04]  /*01c0*/  UISETP.NE.U32.AND UP0, UPT, UR6, URZ, UPT ;  /* 0x000000ff0600728c */ /* 0x004fc8000bf05070 */
[----:B------:R-:W-:-:S09]  /*01d0*/  UISETP.NE.AND.EX UP0, UPT, UR7, URZ, UPT, UP0 ;  /* 0x000000ff0700728c */ /* 0x000fd2000bf05300 */
[----:B------:R-:W-:Y:S05]  /*01e0*/  BRA.U !UP0, `(.L_x_3) ;  /* 0x00000001080c7547 */ /* 0x000fea000b800000 */
[----:B------:R-:W2:Y:S02]  /*01f0*/  LDC.64 R78, c[0x0][0x8a8] ;  /* 0x00022a00ff4e7b82 */ /* 0x000ea40000000a00 */
[----:B--2---:R2:W5:Y:S01]  /*0200*/  LDG.E R78, desc[UR46][R78.64] ;  /* 0x0000002e4e4e7981 */ /* 0x004562000c1e1900 */
[----:B------:R-:W-:Y:S05]  /*0210*/  BRA `(.L_x_2) ;  /* 0x0000000000087947 */ /* 0x000fea0003800000 */
.L_x_3:
[----:B------:R-:W2:Y:S02]  /*0220*/  LDCU UR6, c[0x0][0x8a0] ;  /* 0x00011400ff0677ac */ /* 0x000ea40008000800 */
[----:B--2---:R-:W-:Y:S02]  /*0230*/  MOV R78, UR6 ;  /* 0x00000006004e7c02 */ /* 0x004fe40008000f00 */
.L_x_2:
[----:B------:R-:W-:Y:S01]  /*0240*/  IMAD.U32 R0, RZ, RZ, UR8 ;  /* 0x00000008ff007e24 */ /* 0x000fe2000f8e00ff */
[----:B------:R-:W-:Y:S04]  /*0250*/  BSSY.RECONVERGENT B0, `(.L_x_4) ;  /* 0x000000c000007945 */ /* 0x000fe80003800200 */
[C---:B------:R-:W-:Y:S02]  /*0260*/  ISETP.NE.OR P1, PT, R0.reuse, 0x1, !P5 ;  /* 0x000000010000780c */ /* 0x040fe40006f25670 */
[----:B------:R-:W-:-:S11]  /*0270*/  ISETP.NE.OR P0, PT, R0, 0x3, !P5 ;  /* 0x000000030000780c */ /* 0x000fd60006f05670 */
[----:B------:R-:W-:Y:S05]  /*0280*/  @P1 BRA `(.L_x_5) ;  /* 0x0000000000201947 */ /* 0x000fea0003800000 */
[----:B------:R-:W3:Y:S02]  /*0290*/  LDCU.64 UR6, c[0x0][0x348] ;  /* 0x00006900ff0677ac */ /* 0x000ee40008000a00 */
[----:B---3--:R-:W-:Y:S02]  /*02a0*/  UIADD3 UR10, UP1, UPT, UR6, 0x80, URZ ;  /* 0x00000080060a7890 */ /* 0x008fe4000ff3e0ff */
[----:B------:R-:W-:Y:S02]  /*02b0*/  UIADD3 UR6, UP0, UPT, UR6, 0x180, URZ ;  /* 0x0000018006067890 */ /* 0x000fe4000ff1e0ff */
[----:B------:R-:W-:Y:S02]  /*02c0*/  UIADD3.X UR11, UPT, UPT, URZ, UR7, URZ, UP1, !UPT ;  /* 0x00000007ff0b7290 */ /* 0x000fe40008ffe4ff */
[----:B------:R-:W-:-:S07]  /*02d0*/  UIADD3.X UR7, UPT, UPT, URZ, UR7, URZ, UP0, !UPT ;  /* 0x00000007ff077290 */ /* 0x000fce00087fe4ff */
[----:B------:R3:W-:Y:S02]  /*02e0*/  UTMACCTL.PF [UR10] ;  /* 0x000000000a0079b9 */ /* 0x0007e40008040000 */
[----:B------:R3:W-:Y:S02]  /*02f0*/  UTMACCTL.PF [UR6] ;  /* 0x00000000060079b9 */ /* 0x0007e40008040000 */
[----:B---3--:R-:W-:Y:S01]  /*0300*/  NOP ;  /* 0x0000000000007918 */ /* 0x008fe20000000000 */
.L_x_5:
[----:B------:R-:W-:Y:S05]  /*0310*/  BSYNC.RECONVERGENT B0 ;  /* 0x0000000000007941 */ /* 0x000fea0003800200 */
.L_x_4:
[----:B------:R-:W-:Y:S04]  /*0320*/  BSSY.RECONVERGENT B0, `(.L_x_6) ;  /* 0x000000a000007945 */ /* 0x000fe80003800200 */
        /* <DEDUP_REMOVED lines=9> */
.L_x_7:
[----:B------:R-:W-:Y:S05]  /*03c0*/  BSYNC.RECONVERGENT B0 ;  /* 0x0000000000007941 */ /* 0x000fea0003800200 */
.L_x_6:
[----:B------:R-:W3:Y:S01]  /*03d0*/  LDCU.64 UR6, c[0x0][0x888] ;  /* 0x00011100ff0677ac */ /* 0x000ee20008000a00 */
[----:B------:R-:W-:Y:S02]  /*03e0*/  UISETP.EQ.U32.AND UP1, UPT, UR4, URZ, UPT ;  /* 0x000000ff0400728c */ /* 0x000fe4000bf22070 */
[----:B------:R-:W-:Y:S02]  /*03f0*/  UPLOP3.LUT UP2, UPT, UPT, UPT, UPT, 0x80, 0x8 ;  /* 0x000000000008789c */ /* 0x000fe40003f4f070 */
[----:B---3--:R-:W-:-:S04]  /*0400*/  UISETP.NE.U32.AND UP0, UPT, UR6, URZ, UPT ;  /* 0x000000ff0600728c */ /* 0x008fc8000bf05070 */
[----:B------:R-:W-:-:S04]  /*0410*/  UISETP.NE.AND.EX UP0, UPT, UR7, URZ, UPT, UP0 ;  /* 0x000000ff0700728c */ /* 0x000fc8000bf05300 */
[----:B------:R-:W-:-:S04]  /*0420*/  UISETP.EQ.OR.EX UP3, UPT, UR5, URZ, !UP0, UP1 ;  /* 0x000000ff0500728c */ /* 0x000fc8000c762710 */
[----:B------:R-:W-:-:S05]  /*0430*/  UP2UR UR50, UPR, URZ, 0x8 ;  /* 0x00000008ff327883 */ /* 0x000fca0008000000 */
[----:B------:R-:W-:Y:S07]  /*0440*/  BRA.U !UP3, `(.L_x_8) ;  /* 0x000000010b207547 */ /* 0x000fee000b800000 */
[----:B-----5:R-:W-:Y:S01]  /*0450*/  R2UR UR6, R82 ;  /* 0x00000000520672ca */ /* 0x020fe200000e0000 */
[----:B------:R-:W-:Y:S02]  /*0460*/  UISETP.NE.U32.AND UP2, UPT, UR4, URZ, UPT ;  /* 0x000000ff0400728c */ /* 0x000fe4000bf45070 */
[----:B------:R-:W-:Y:S02]  /*0470*/  USEL UR4, URZ, 0xffffffff, UP0 ;  /* 0xffffffffff047887 */ /* 0x000fe40008000000 */
[----:B------:R-:W-:-:S08]  /*0480*/  UISETP.NE.AND.EX UP2, UPT, UR5, URZ, UPT, UP2 ;  /* 0x000000ff0500728c */ /* 0x000fd0000bf45320 */
[----:B------:R-:W-:-:S04]  /*0490*/  UISETP.NE.AND UP1, UPT, UR6, URZ, UPT ;  /* 0x000000ff0600728c */ /* 0x000fc8000bf25270 */
[----:B------:R-:W-:-:S04]  /*04a0*/  @!UP2 USEL UR4, URZ, 0xffffffff, UP1 ;  /* 0xffffffffff04a887 */ /* 0x000fc80008800000 */
[----:B------:R-:W-:-:S04]  /*04b0*/  ULOP3.LUT UR4, UR4, 0x1, URZ, 0xc0, !UPT ;  /* 0x0000000104047892 */ /* 0x000fc8000f8ec0ff */
[----:B------:R-:W-:-:S11]  /*04c0*/  UISETP.NE.U32.AND UP2, UPT, UR4, 0x1, UPT ;  /* 0x000000010400788c */ /* 0x000fd6000bf45070 */
.L_x_8:
[----:B------:R-:W3:Y:S01]  /*04d0*/  SHFL.IDX PT, R2, R154, RZ, 0x1f ;  /* 0x00001fff9a027589 */ /* 0x000ee200000e0000 */
[----:B------:R-:W-:-:S04]  /*04e0*/  UISETP.NE.AND UP1, UPT, UR8, 0x2, UPT ;  /* 0x000000020800788c */ /* 0x000fc8000bf25270 */
[----:B------:R-:W-:Y:S01]  /*04f0*/  USEL UR6, URZ, 0x1, UP1 ;  /* 0x00000001ff067887 */ /* 0x000fe20008800000 */
[----:B---3--:R-:W-:-:S13]  /*0500*/  ISETP.NE.AND P0, PT, R2, RZ, PT ;  /* 0x000000ff0200720c */ /* 0x008fda0003f05270 */
[----:B------:R-:W-:Y:S05]  /*0510*/  @P0 BRA `(.L_x_9) ;  /* 0x0000000000a40947 */ /* 0x000fea0003800000 */
[----:B------:R-:W-:Y:S01]  /*0520*/  ELECT P0, URZ, PT ;  /* 0x0000000000ff782f */ /* 0x000fe20003800000 */
[----:B------:R-:W-:-:S12]  /*0530*/  BSSY.RECONVERGENT B0, `(.L_x_9) ;  /* 0x0000027000007945 */ /* 0x000fd80003800200 */
[----:B------:R-:W-:Y:S05]  /*0540*/  @!P0 BRA `(.L_x_10) ;  /* 0x0000000000948947 */ /* 0x000fea0003800000 */
[----:B------:R-:W3:Y:S01]  /*0550*/  S2UR UR5, SR_CgaCtaId ;  /* 0x00000000000579c3 */ /* 0x000ee20000008800 */
[----:B------:R-:W-:Y:S01]  /*0560*/  UMOV UR7, 0x400 ;  /* 0x0000040000077882 */ /* 0x000fe20000000000 */
[----:B------:R-:W-:Y:S02]  /*0570*/  UMOV UR4, 0x1 ;  /* 0x0000000100047882 */ /* 0x000fe40000000000 */
[----:B------:R-:W-:-:S04]  /*0580*/  UIADD3 UR10, UPT, UPT, -UR4, 0x100000, URZ ;  /* 0x00100000040a7890 */ /* 0x000fc8000fffe1ff */
[----:B------:R-:W-:Y:S02]  /*0590*/  USHF.L.U32 UR11, UR10, 0xb, URZ ;  /* 0x0000000b0a0b7899 */ /* 0x000fe400080006ff */
[----:B------:R-:W-:Y:S02]  /*05a0*/  USHF.L.U32 UR10, UR10, 0x1, URZ ;  /* 0x000000010a0a7899 */ /* 0x000fe400080006ff */
[----:B---3--:R-:W-:Y:S01]  /*05b0*/  ULEA UR5, UR5, UR7, 0x18 ;  /* 0x0000000705057291 */ /* 0x008fe2000f8ec0ff */
[----:B------:R-:W3:Y:S11]  /*05c0*/  FENCE.VIEW.ASYNC.S ;  /* 0x00000000000073c6 */ /* 0x000ef60000000000 */
[----:B---3--:R3:W4:Y:S01]  /*05d0*/  SYNCS.EXCH.64 URZ, [UR5], UR10 ;  /* 0x0000000a05ff75b2 */ /* 0x0087220008000100 */
[----:B------:R3:W1:Y:S01]  /*05e0*/  SYNCS.EXCH.64 URZ, [UR5+0x70], UR10 ;  /* 0x0000700a05ff75b2 */ /* 0x0006620008000100 */
        /* <DEDUP_REMOVED lines=25> */
[----:B------:R3:W1:Y:S02]  /*0780*/  SYNCS.EXCH.64 URZ, [UR5+0xd8], UR10 ;  /* 0x0000d80a05ff75b2 */ /* 0x0006640008000100 */
[----:B---34-:R-:W-:Y:S01]  /*0790*/  NOP ;  /* 0x0000000000007918 */ /* 0x018fe20000000000 */
.L_x_10:
[----:B------:R-:W-:Y:S05]  /*07a0*/  BSYNC.RECONVERGENT B0 ;  /* 0x0000000000007941 */ /* 0x000fea0003800200 */
.L_x_9:
[----:B------:R-:W3:Y:S01]  /*07b0*/  SHFL.IDX PT, R2, R154, RZ, 0x1f ;  /* 0x00001fff9a027589 */ /* 0x000ee200000e0000 */
[----:B------:R-:W-:Y:S01]  /*07c0*/  NOP ;  /* 0x0000000000007918 */ /* 0x000fe20000000000 */
[----:B---3--:R-:W-:-:S13]  /*07d0*/  ISETP.NE.AND P0, PT, R2, 0x1, PT ;  /* 0x000000010200780c */ /* 0x008fda0003f05270 */
[----:B------:R-:W-:Y:S05]  /*07e0*/  @P0 BRA `(.L_x_11) ;  /* 0x0000000000580947 */ /* 0x000fea0003800000 */
[----:B------:R-:W3:Y:S01]  /*07f0*/  S2UR UR7, SR_CgaCtaId ;  /* 0x00000000000779c3 */ /* 0x000ee20000008800 */
[----:B------:R-:W-:Y:S01]  /*0800*/  UMOV UR9, 0x400 ;  /* 0x0000040000097882 */ /* 0x000fe20000000000 */
[----:B------:R-:W-:Y:S01]  /*0810*/  UMOV UR5, 0x20 ;  /* 0x0000002000057882 */ /* 0x000fe20000000000 */
[----:B------:R-:W-:Y:S01]  /*0820*/  UMOV UR4, 0x80 ;  /* 0x0000008000047882 */ /* 0x000fe20000000000 */
[----:B------:R-:W-:-:S04]  /*0830*/  UIADD3 UR10, UPT, UPT, -UR5, 0x100000, URZ ;  /* 0x00100000050a7890 */ /* 0x000fc8000fffe1ff */
[----:B------:R-:W-:Y:S02]  /*0840*/  USHF.L.U32 UR11, UR10, 0xb, URZ ;  /* 0x0000000b0a0b7899 */ /* 0x000fe400080006ff */
[----:B------:R-:W-:Y:S02]  /*0850*/  USHF.L.U32 UR10, UR10, 0x1, URZ ;  /* 0x000000010a0a7899 */ /* 0x000fe400080006ff */
[----:B------:R-:W-:-:S04]  /*0860*/  UIADD3 UR4, UPT, UPT, -UR4, 0x100000, URZ ;  /* 0x0010000004047890 */ /* 0x000fc8000fffe1ff */
[----:B------:R-:W-:Y:S02]  /*0870*/  USHF.L.U32 UR5, UR4, 0xb, URZ ;  /* 0x0000000b04057899 */ /* 0x000fe400080006ff */
[----:B------:R-:W-:Y:S01]  /*0880*/  USHF.L.U32 UR4, UR4, 0x1, URZ ;  /* 0x0000000104047899 */ /* 0x000fe200080006ff */
[----:B------:R-:W-:Y:S01]  /*0890*/  ELECT P0, URZ, PT ;  /* 0x0000000000ff782f */ /* 0x000fe20003800000 */
[----:B---3--:R-:W-:Y:S01]  /*08a0*/  ULEA UR7, UR7, UR9, 0x18 ;  /* 0x0000000907077291 */ /* 0x008fe2000f8ec0ff */
[----:B------:R-:W3:Y:S11]  /*08b0*/  FENCE.VIEW.ASYNC.S ;  /* 0x00000000000073c6 */ /* 0x000ef60000000000 */
[----:B---3--:R3:W4:Y:S01]  /*08c0*/  SYNCS.EXCH.64 URZ, [UR7+0xe0], UR10 ;  /* 0x0000e00a07ff75b2 */ /* 0x0087220008000100 */
[----:B------:R3:W1:Y:S01]  /*08d0*/  SYNCS.EXCH.64 URZ, [UR7+0x100], UR4 ;  /* 0x0001000407ff75b2 */ /* 0x0006620008000100 */
[----:B------:R3:W1:Y:S01]  /*08e0*/  SYNCS.EXCH.64 URZ, [UR7+0xe8], UR10 ;  /* 0x0000e80a07ff75b2 */ /* 0x0006620008000100 */
[----:B------:R3:W1:Y:S01]  /*08f0*/  SYNCS.EXCH.64 URZ, [UR7+0x108], UR4 ;  /* 0x0001080407ff75b2 */ /* 0x0006620008000100 */
[----:B------:R3:W1:Y:S01]  /*0900*/  SYNCS.EXCH.64 URZ, [UR7+0xf0], UR10 ;  /* 0x0000f00a07ff75b2 */ /* 0x0006620008000100 */
[----:B------:R3:W1:Y:S01]  /*0910*/  SYNCS.EXCH.64 URZ, [UR7+0x110], UR4 ;  /* 0x0001100407ff75b2 */ /* 0x0006620008000100 */
[----:B------:R3:W1:Y:S01]  /*0920*/  SYNCS.EXCH.64 URZ, [UR7+0xf8], UR10 ;  /* 0x0000f80a07ff75b2 */ /* 0x0006620008000100 */
[----:B------:R3:W1:Y:S01]  /*0930*/  SYNCS.EXCH.64 URZ, [UR7+0x118], UR4 ;  /* 0x0001180407ff75b2 */ /* 0x0006620008000100 */
[----:B------:R-:W-:Y:S01]  /*0940*/  NOP ;  /* 0x0000000000007918 */ /* 0x000fe20000000000 */
.L_x_11:
[----:B------:R-:W2:Y:S01]  /*0950*/  SHFL.IDX PT, R2, R154, RZ, 0x1f ;  /* 0x00001fff9a027589 */ /* 0x000ea200000e0000 */
[----:B------:R-:W-:Y:S01]  /*0960*/  NOP ;  /* 0x0000000000007918 */ /* 0x000fe20000000000 */
[----:B--2---:R-:W-:-:S13]  /*0970*/  ISETP.NE.AND P0, PT, R2, 0x3, PT ;  /* 0x000000030200780c */ /* 0x004fda0003f05270 */
[----:B------:R-:W-:Y:S05]  /*0980*/  @P0 BRA `(.L_x_12) ;  /* 0x0000000000300947 */ /* 0x000fea0003800000 */
[----:B---3--:R-:W2:Y:S01]  /*0990*/  S2UR UR5, SR_CgaCtaId ;  /* 0x00000000000579c3 */ /* 0x008ea20000008800 */
[----:B------:R-:W-:Y:S01]  /*09a0*/  UMOV UR7, 0x400 ;  /* 0x0000040000077882 */ /* 0x000fe20000000000 */
[----:B------:R-:W-:Y:S01]  /*09b0*/  UMOV UR4, 0x20 ;  /* 0x0000002000047882 */ /* 0x000fe20000000000 */
[----:B------:R-:W-:Y:S01]  /*09c0*/  ELECT P0, URZ, PT ;  /* 0x0000000000ff782f */ /* 0x000fe20003800000 */
[----:B------:R-:W-:-:S04]  /*09d0*/  UIADD3 UR10, UPT, UPT, -UR4, 0x100000, URZ ;  /* 0x00100000040a7890 */ /* 0x000fc8000fffe1ff */
[----:B------:R-:W-:Y:S02]  /*09e0*/  USHF.L.U32 UR11, UR10, 0xb, URZ ;  /* 0x0000000b0a0b7899 */ /* 0x000fe400080006ff */
[----:B------:R-:W-:Y:S02]  /*09f0*/  USHF.L.U32 UR10, UR10, 0x1, URZ ;  /* 0x000000010a0a7899 */ /* 0x000fe400080006ff */
[----:B--2---:R-:W-:Y:S01]  /*0a00*/  ULEA UR5, UR5, UR7, 0x18 ;  /* 0x0000000705057291 */ /* 0x004fe2000f8ec0ff */
[----:B------:R-:W2:Y:S11]  /*0a10*/  FENCE.VIEW.ASYNC.S ;  /* 0x00000000000073c6 */ /* 0x000eb60000000000 */
[----:B--2---:R2:W3:Y:S01]  /*0a20*/  SYNCS.EXCH.64 URZ, [UR5+0x120], UR10 ;  /* 0x0001200a05ff75b2 */ /* 0x0044e20008000100 */
[----:B------:R2:W1:Y:S01]  /*0a30*/  SYNCS.EXCH.64 URZ, [UR5+0x128], UR10 ;  /* 0x0001280a05ff75b2 */ /* 0x0004620008000100 */
[----:B------:R-:W-:Y:S01]  /*0a40*/  NOP ;  /* 0x0000000000007918 */ /* 0x000fe20000000000 */
.L_x_12:
[----:B------:R-:W4:Y:S01]  /*0a50*/  SHFL.IDX PT, R2, R154, RZ, 0x1f ;  /* 0x00001fff9a027589 */ /* 0x000f2200000e0000 */
[----:B------:R-:W-:Y:S01]  /*0a60*/  NOP ;  /* 0x0000000000007918 */ /* 0x000fe20000000000 */
[----:B----4-:R-:W-:-:S13]  /*0a70*/  ISETP.NE.AND P0, PT, R2, 0x4, PT ;  /* 0x000000040200780c */ /* 0x010fda0003f05270 */
[----:B------:R-:W-:Y:S05]  /*0a80*/  @P0 BRA `(.L_x_13) ;  /* 0x00000000004c0947 */ /* 0x000fea0003800000 */
[----:B--23--:R-:W2:Y:S01]  /*0a90*/  S2UR UR5, SR_CgaCtaId ;  /* 0x00000000000579c3 */ /* 0x00cea20000008800 */
[----:B------:R-:W-:Y:S01]  /*0aa0*/  UMOV UR9, 0x100 ;  /* 0x0000010000097882 */ /* 0x000fe20000000000 */
[----:B------:R-:W-:Y:S01]  /*0ab0*/  UMOV UR7, 0x400 ;  /* 0x0000040000077882 */ /* 0x000fe20000000000 */
[----:B------:R-:W-:Y:S01]  /*0ac0*/  USEL UR9, UR9, 0xe0, UP2 ;  /* 0x000000e009097887 */ /* 0x000fe20009000000 */
[----:B------:R-:W-:Y:S01]  /*0ad0*/  UMOV UR4, 0x1 ;  /* 0x0000000100047882 */ /* 0x000fe20000000000 */
[----:B------:R-:W-:Y:S01]  /*0ae0*/  ELECT P0, URZ, PT ;  /* 0x0000000000ff782f */ /* 0x000fe20003800000 */
[----:B------:R-:W-:-:S04]  /*0af0*/  UIADD3 UR10, UPT, UPT, -UR4, 0x100000, URZ ;  /* 0x00100000040a7890 */ /* 0x000fc8000fffe1ff */
[----:B------:R-:W-:Y:S02]  /*0b00*/  USHF.L.U32 UR11, UR10, 0xb, URZ ;  /* 0x0000000b0a0b7899 */ /* 0x000fe400080006ff */
[----:B------:R-:W-:Y:S02]  /*0b10*/  USHF.L.U32 UR10, UR10, 0x1, URZ ;  /* 0x000000010a0a7899 */ /* 0x000fe400080006ff */
[----:B------:R-:W-:-:S04]  /*0b20*/  UIADD3 UR12, UPT, UPT, -UR9, 0x100000, URZ ;  /* 0x00100000090c7890 */ /* 0x000fc8000fffe1ff */
[----:B------:R-:W-:Y:S02]  /*0b30*/  USHF.L.U32 UR13, UR12, 0xb, URZ ;  /* 0x0000000b0c0d7899 */ /* 0x000fe400080006ff */
[----:B------:R-:W-:Y:S02]  /*0b40*/  USHF.L.U32 UR12, UR12, 0x1, URZ ;  /* 0x000000010c0c7899 */ /* 0x000fe400080006ff */
[----:B--2---:R-:W-:Y:S01]  /*0b50*/  ULEA UR5, UR5, UR7, 0x18 ;  /* 0x0000000705057291 */ /* 0x004fe2000f8ec0ff */
[----:B------:R-:W2:Y:S11]  /*0b60*/  FENCE.VIEW.ASYNC.S ;  /* 0x00000000000073c6 */ /* 0x000eb60000000000 */
[----:B--2---:R4:W2:Y:S01]  /*0b70*/  SYNCS.EXCH.64 URZ, [UR5+0x130], UR10 ;  /* 0x0001300a05ff75b2 */ /* 0x0048a20008000100 */
[----:B------:R4:W3:Y:S01]  /*0b80*/  SYNCS.EXCH.64 URZ, [UR5+0x140], UR12 ;  /* 0x0001400c05ff75b2 */ /* 0x0008e20008000100 */
[----:B------:R4:W1:Y:S01]  /*0b90*/  SYNCS.EXCH.64 URZ, [UR5+0x138], UR10 ;  /* 0x0001380a05ff75b2 */ /* 0x0008620008000100 */
[----:B------:R4:W1:Y:S02]  /*0ba0*/  SYNCS.EXCH.64 URZ, [UR5+0x148], UR12 ;  /* 0x0001480c05ff75b2 */ /* 0x0008640008000100 */
[----:B----4-:R-:W-:Y:S01]  /*0bb0*/  NOP ;  /* 0x0000000000007918 */ /* 0x010fe20000000000 */
.L_x_13:
[----:B------:R-:W4:Y:S01]  /*0bc0*/  SHFL.IDX PT, R2, R154, RZ, 0x1f ;  /* 0x00001fff9a027589 */ /* 0x000f2200000e0000 */
[----:B------:R-:W-:Y:S01]  /*0bd0*/  NOP ;  /* 0x0000000000007918 */ /* 0x000fe20000000000 */
[----:B----4-:R-:W-:-:S13]  /*0be0*/  ISETP.NE.AND P0, PT, R2, 0x5, PT ;  /* 0x000000050200780c */ /* 0x010fda0003f05270 */
[----:B------:R-:W-:Y:S05]  /*0bf0*/  @P0 BRA `(.L_x_14) ;  /* 0x0000000000480947 */ /* 0x000fea0003800000 */
[----:B---3--:R-:W3:Y:S01]  /*0c00*/  S2UR UR7, SR_CgaCtaId ;  /* 0x00000000000779c3 */ /* 0x008ee20000008800 */
[----:B------:R-:W-:Y:S01]  /*0c10*/  UMOV UR9, 0x400 ;  /* 0x0000040000097882 */ /* 0x000fe20000000000 */
[----:B--2---:R-:W-:Y:S01]  /*0c20*/  UMOV UR5, 0x1 ;  /* 0x0000000100057882 */ /* 0x004fe20000000000 */
        /* <DEDUP_REMOVED lines=9> */
[----:B------:R-:W2:Y:S11]  /*0cc0*/  FENCE.VIEW.ASYNC.S ;  /* 0x00000000000073c6 */ /* 0x000eb60000000000 */
[----:B--2---:R4:W2:Y:S01]  /*0cd0*/  SYNCS.EXCH.64 URZ, [UR7+0x150], UR10 ;  /* 0x0001500a07ff75b2 */ /* 0x0048a20008000100 */
[----:B------:R4:W3:Y:S01]  /*0ce0*/  SYNCS.EXCH.64 URZ, [UR7+0x160], UR4 ;  /* 0x0001600407ff75b2 */ /* 0x0008e20008000100 */
[----:B------:R4:W1:Y:S01]  /*0cf0*/  SYNCS.EXCH.64 URZ, [UR7+0x158], UR10 ;  /* 0x0001580a07ff75b2 */ /* 0x0008620008000100 */
[----:B------:R4:W1:Y:S02]  /*0d00*/  SYNCS.EXCH.64 URZ, [UR7+0x168], UR4 ;  /* 0x0001680407ff75b2 */ /* 0x0008640008000100 */
[----:B----4-:R-:W-:Y:S01]  /*0d10*/  NOP ;  /* 0x0000000000007918 */ /* 0x010fe20000000000 */
.L_x_14:
[----:B------:R-:W4:Y:S01]  /*0d20*/  SHFL.IDX PT, R2, R154, RZ, 0x1f ;  /* 0x00001fff9a027589 */ /* 0x000f2200000e0000 */
[----:B------:R-:W-:Y:S01]  /*0d30*/  NOP ;  /* 0x0000000000007918 */ /* 0x000fe20000000000 */
[----:B----4-:R-:W-:-:S13]  /*0d40*/  ISETP.NE.AND P0, PT, R2, 0x3, PT ;  /* 0x000000030200780c */ /* 0x010fda0003f05270 */
[----:B------:R-:W-:Y:S05]  /*0d50*/  @P0 BRA `(.L_x_15) ;  /* 0x0000000000380947 */ /* 0x000fea0003800000 */
[----:B--23--:R-:W2:Y:S01]  /*0d60*/  S2UR UR5, SR_CgaCtaId ;  /* 0x00000000000579c3 */ /* 0x00cea20000008800 */
        /* <DEDUP_REMOVED lines=13> */
.L_x_15:
[----:B--23--:R-:W2:Y:S01]  /*0e40*/  S2UR UR5, SR_CTAID.X ;  /* 0x00000000000579c3 */ /* 0x00cea20000002500 */
[----:B------:R-:W-:-:S05]  /*0e50*/  CS2R.32 R152, SR_CgaSize ;  /* 0x0000000000987805 */ /* 0x000fca0000008a00 */
[----:B------:R-:W-:-:S05]  /*0e60*/  IMAD R152, R152, -0xa0, RZ ;  /* 0xffffff6098987824 */ /* 0x000fca00078e02ff */
[----:B------:R-:W-:-:S14]  /*0e70*/  R2UR UR9, R152 ;  /* 0x00000000980972ca */ /* 0x000fdc00000e0000 */
[----:B------:R-:W3:Y:S01]  /*0e80*/  LDCU UR9, c[0x0][UR9+0x2b0] ;  /* 0x00005600090977ac */ /* 0x000ee20008000800 */
[----:B------:R-:W-:Y:S01]  /*0e90*/  NOP ;  /* 0x0000000000007918 */ /* 0x000fe20000000000 */
[----:B------:R-:W-:-:S05]  /*0ea0*/  CS2R.32 R152, SR_CgaSize ;  /* 0x0000000000987805 */ /* 0x000fca0000008a00 */
[----:B------:R-:W-:-:S05]  /*0eb0*/  IMAD R152, R152, -0xa0, RZ ;  /* 0xffffff6098987824 */ /* 0x000fca00078e02ff */
[----:B------:R-:W-:-:S14]  /*0ec0*/  R2UR UR7, R152 ;  /* 0x00000000980772ca */ /* 0x000fdc00000e0000 */
[----:B------:R-:W4:Y:S01]  /*0ed0*/  LDCU UR7, c[0x0][UR7+0x2b4] ;  /* 0x00005680070777ac */ /* 0x000f220008000800 */
[----:B------:R-:W1:Y:S08]  /*0ee0*/  S2UR UR4, SR_CTAID.Y ;  /* 0x00000000000479c3 */ /* 0x000e700000002600 */
[----:B------:R-:W4:Y:S01]  /*0ef0*/  LDC R9, c[0x0][0xb24] ;  /* 0x0002c900ff097b82 */ /* 0x000f220000000800 */
[----:B--2---:R-:W-:-:S02]  /*0f00*/  I2FP.F32.U32 R4, UR5 ;  /* 0x0000000500047c45 */ /* 0x004fc40008201000 */
[----:B------:R-:W-:-:S05]  /*0f10*/  CS2R.32 R5, SR_CgaSize ;  /* 0x0000000000057805 */ /* 0x000fca0000008a00 */
[----:B------:R-:W-:-:S06]  /*0f20*/  IMAD R5, R5, -0xa0, RZ ;  /* 0xffffff6005057824 */ /* 0x000fcc00078e02ff */
[----:B------:R-:W2:Y:S01]  /*0f30*/  LDC R5, c[0x0][R5+0x2a0] ;  /* 0x0000a80005057b82 */ /* 0x000ea20000000800 */
[----:B------:R-:W-:Y:S01]  /*0f40*/  MOV R21, UR5 ;  /* 0x0000000500157c02 */ /* 0x000fe20008000f00 */
[----:B---3--:R-:W-:Y:S01]  /*0f50*/  FMUL R4, R4, UR9 ;  /* 0x0000000904047c20 */ /* 0x008fe20008400000 */
[----:B-1----:R-:W-:Y:S02]  /*0f60*/  I2FP.F32.U32 R2, UR4 ;  /* 0x0000000400027c45 */ /* 0x002fe40008201000 */
[----:B------:R-:W-:-:S05]  /*0f70*/  CS2R.32 R3, SR_CgaSize ;  /* 0x0000000000037805 */ /* 0x000fca0000008a00 */
[----:B------:R-:W-:-:S06]  /*0f80*/  IMAD R3, R3, -0xa0, RZ ;  /* 0xffffff6003037824 */ /* 0x000fcc00078e02ff */
[----:B------:R-:W1:Y:S01]  /*0f90*/  LDC R3, c[0x0][R3+0x2a4] ;  /* 0x0000a90003037b82 */ /* 0x000e620000000800 */
[----:B------:R-:W3:Y:S01]  /*0fa0*/  F2I.U32.TRUNC.NTZ R152, R4 ;  /* 0x0000000400987305 */ /* 0x000ee2000020f000 */
[----:B------:R-:W-:Y:S01]  /*0fb0*/  MOV R20, UR4 ;  /* 0x0000000400147c02 */ /* 0x000fe20008000f00 */
[----:B----4-:R-:W-:-:S05]  /*0fc0*/  FMUL R2, R2, UR7 ;  /* 0x0000000702027c20 */ /* 0x010fca0008400000 */
[----:B------:R-:W-:Y:S01]  /*0fd0*/  BAR.SYNC.DEFER_BLOCKING 0x0 ;  /* 0x0000000000007b1d */ /* 0x000fe20000010000 */
[----:B------:R-:W-:-:S05]  /*0fe0*/  ISETP.GE.AND P0, PT, R9, 0x1, PT ;  /* 0x000000010900780c */ /* 0x000fca0003f06270 */
[----:B------:R-:W4:Y:S02]  /*0ff0*/  F2I.U32.TRUNC.NTZ R150, R2 ;  /* 0x0000000200967305 */ /* 0x000f24000020f000 */
[----:B------:R-:W1:Y:S01]  /*1000*/  S2UR UR36, SR_CTAID.Z ;  /* 0x00000000002479c3 */ /* 0x000e620000002700 */
[----:B---3--:R-:W-:-:S05]  /*1010*/  IADD3 R152, PT, PT, -R152, RZ, RZ ;  /* 0x000000ff98987210 */ /* 0x008fca0007ffe1ff */
[----:B--2---:R-:W-:Y:S01]  /*1020*/  IMAD R152, R5, R152, UR5 ;  /* 0x0000000505987e24 */ /* 0x004fe2000f8e0298 */
[----:B----4-:R-:W-:-:S05]  /*1030*/  IADD3 R150, PT, PT, -R150, RZ, RZ ;  /* 0x000000ff96967210 */ /* 0x010fca0007ffe1ff */
[----:B-1----:R-:W-:Y:S01]  /*1040*/  IMAD R150, R3, R150, UR4 ;  /* 0x0000000403967e24 */ /* 0x002fe2000f8e0296 */
[----:B------:R-:W-:Y:S06]  /*1050*/  @!P0 BRA `(.L_x_16) ;  /* 0x0000000000b88947 */ /* 0x000fec0003800000 */
[----:B------:R-:W1:Y:S01]  /*1060*/  LDC.64 R4, c[0x0][0xb18] ;  /* 0x0002c600ff047b82 */ /* 0x000e620000000a00 */
[----:B------:R-:W-:-:S07]  /*1070*/  ISETP.NE.AND P0, PT, R9, 0x1, PT ;  /* 0x000000010900780c */ /* 0x000fce0003f05270 */
[----:B------:R-:W2:Y:S08]  /*1080*/  LDC R10, c[0x0][0xb0c] ;  /* 0x0002c300ff0a7b82 */ /* 0x000eb00000000800 */
[----:B------:R-:W3:Y:S08]  /*1090*/  LDC R11, c[0x0][0x370] ;  /* 0x0000dc00ff0b7b82 */ /* 0x000ef00000000800 */
[----:B------:R-:W4:Y:S01]  /*10a0*/  LDC R12, c[0x0][0x374] ;  /* 0x0000dd00ff0c7b82 */ /* 0x000f220000000800 */
[----:B-1----:R-:W-:-:S07]  /*10b0*/  ISETP.NE.AND P1, PT, R4, 0x1, PT ;  /* 0x000000010400780c */ /* 0x002fce0003f25270 */
[----:B------:R-:W3:Y:S01]  /*10c0*/  LDC.64 R6, c[0x0][0xb10] ;  /* 0x0002c400ff067b82 */ /* 0x000ee20000000a00 */
[----:B--2---:R-:W-:-:S07]  /*10d0*/  ISETP.NE.AND P2, PT, R10, 0x1, PT ;  /* 0x000000010a00780c */ /* 0x004fce0003f45270 */
[----:B------:R-:W1:Y:S08]  /*10e0*/  LDC R8, c[0x0][0xb20] ;  /* 0x0002c800ff087b82 */ /* 0x000e700000000800 */
[----:B------:R-:W2:Y:S01]  /*10f0*/  LDC.64 R2, c[0x0][0xb28] ;  /* 0x0002ca00ff027b82 */ /* 0x000ea20000000a00 */
[----:B----4-:R-:W-:-:S04]  /*1100*/  IMAD.HI.U32 R13, R12, R5, RZ ;  /* 0x000000050c0d7227 */ /* 0x010fc800078e00ff */
[----:B------:R-:W-:-:S04]  /*1110*/  IMAD.HI.U32 R5, R20, R5, RZ ;  /* 0x0000000514057227 */ /* 0x000fc800078e00ff */
[----:B---3--:R-:W-:-:S04]  /*1120*/  IMAD.HI.U32 R14, R11, R6, RZ ;  /* 0x000000060b0e7227 */ /* 0x008fc800078e00ff */
[C---:B------:R-:W-:Y:S01]  /*1130*/  IMAD.HI.U32 R16, R21.reuse, R6, RZ ;  /* 0x0000000615107227 */ /* 0x040fe200078e00ff */
[-C--:B------:R-:W-:Y:S02]  /*1140*/  @P2 SHF.R.U32.HI R11, RZ, R7.reuse, R14 ;  /* 0x00000007ff0b2219 */ /* 0x080fe4000001160e */
[-C--:B-1----:R-:W-:Y:S02]  /*1150*/  @P1 SHF.R.U32.HI R12, RZ, R8.reuse, R13 ;  /* 0x00000008ff0c1219 */ /* 0x082fe4000001160d */
[----:B------:R-:W-:Y:S02]  /*1160*/  SHF.R.U32.HI R5, RZ, R8, R5 ;  /* 0x00000008ff057219 */ /* 0x000fe40000011605 */
[----:B------:R-:W-:Y:S02]  /*1170*/  SHF.R.U32.HI R16, RZ, R7, R16 ;  /* 0x00000007ff107219 */ /* 0x000fe40000011610 */
[----:B------:R-:W-:Y:S01]  /*1180*/  SEL R5, R20, R5, !P1 ;  /* 0x0000000514057207 */ /* 0x000fe20004800000 */
[----:B--2---:R-:W-:Y:S01]  /*1190*/  IMAD.HI.U32 R14, R12, R2, RZ ;  /* 0x000000020c0e7227 */ /* 0x004fe200078e00ff */
[----:B------:R-:W-:-:S02]  /*11a0*/  SEL R7, R21, R16, !P2 ;  /* 0x0000001015077207 */ /* 0x000fc40005000000 */
[----:B------:R-:W-:Y:S01]  /*11b0*/  IADD3 R13, PT, PT, -R5, RZ, RZ ;  /* 0x000000ff050d7210 */ /* 0x000fe20007ffe1ff */
[----:B------:R-:W-:Y:S01]  /*11c0*/  IMAD.HI.U32 R6, R11, R2, RZ ;  /* 0x000000020b067227 */ /* 0x000fe200078e00ff */
[----:B------:R-:W-:-:S03]  /*11d0*/  @P0 SHF.R.U32.HI R12, RZ, R3, R14 ;  /* 0x00000003ff0c0219 */ /* 0x000fc6000001160e */
[----:B------:R-:W-:Y:S01]  /*11e0*/  IMAD R13, R4, R13, R20 ;  /* 0x0000000d040d7224 */ /* 0x000fe200078e0214 */
[----:B------:R-:W-:Y:S01]  /*11f0*/  @P0 SHF.R.U32.HI R11, RZ, R3, R6 ;  /* 0x00000003ff0b0219 */ /* 0x000fe20000011606 */
[----:B------:R-:W-:-:S04]  /*1200*/  IMAD R12, R12, R9, RZ ;  /* 0x000000090c0c7224 */ /* 0x000fc800078e02ff */
[----:B------:R-:W-:Y:S01]  /*1210*/  IMAD R6, R11, R9, RZ ;  /* 0x000000090b067224 */ /* 0x000fe200078e02ff */
[----:B------:R-:W-:-:S04]  /*1220*/  ISETP.GE.AND P1, PT, R5, R12, PT ;  /* 0x0000000c0500720c */ /* 0x000fc80003f26270 */
[----:B------:R-:W-:Y:S01]  /*1230*/  ISETP.GE.OR P1, PT, R7, R6, P1 ;  /* 0x000000060700720c */ /* 0x000fe20000f26670 */
[----:B------:R-:W-:-:S05]  /*1240*/  IMAD.HI.U32 R6, R5, R2, RZ ;  /* 0x0000000205067227 */ /* 0x000fca00078e00ff */
[----:B------:R-:W-:-:S04]  /*1250*/  SHF.R.U32.HI R6, RZ, R3, R6 ;  /* 0x00000003ff067219 */ /* 0x000fc80000011606 */
[----:B------:R-:W-:-:S03]  /*1260*/  SEL R6, R5, R6, !P0 ;  /* 0x0000000605067207 */ /* 0x000fc60004000000 */
[----:B------:R-:W-:Y:S01]  /*1270*/  @!P1 IMAD.HI.U32 R8, R7, R2, RZ ;  /* 0x0000000207089227 */ /* 0x000fe200078e00ff */
[----:B------:R-:W-:-:S04]  /*1280*/  IADD3 R2, PT, PT, -R6, RZ, RZ ;  /* 0x000000ff06027210 */ /* 0x000fc80007ffe1ff */
[----:B------:R-:W-:Y:S01]  /*1290*/  @!P1 SHF.R.U32.HI R8, RZ, R3, R8 ;  /* 0x00000003ff089219 */ /* 0x000fe20000011608 */
[----:B------:R-:W-:-:S03]  /*12a0*/  IMAD R2, R9, R2, R5 ;  /* 0x0000000209027224 */ /* 0x000fc600078e0205 */
[----:B------:R-:W-:-:S05]  /*12b0*/  @!P1 SEL R3, R7, R8, !P0 ;  /* 0x0000000807039207 */ /* 0x000fca0004000000 */
[--C-:B------:R-:W-:Y:S02]  /*12c0*/  @!P1 IMAD.IADD R6, R6, 0x1, -R3.reuse ;  /* 0x0000000106069824 */ /* 0x100fe400078e0a03 */
[----:B------:R-:W-:Y:S01]  /*12d0*/  @!P1 IMAD R3, R2, R11, R3 ;  /* 0x0000000b02039224 */ /* 0x000fe200078e0203 */
[----:B------:R-:W-:Y:S01]  /*12e0*/  IADD3 R2, PT, PT, -R7, RZ, RZ ;  /* 0x000000ff07027210 */ /* 0x000fe20007ffe1ff */
[----:B------:R-:W-:Y:S02]  /*12f0*/  @!P1 IMAD R5, R6, R9, R7 ;  /* 0x0000000906059224 */ /* 0x000fe400078e0207 */
[----:B------:R-:W-:Y:S02]  /*1300*/  @!P1 IMAD.MOV.U32 R7, RZ, RZ, R3 ;  /* 0x000000ffff079224 */ /* 0x000fe400078e0003 */
[----:B------:R-:W-:Y:S02]  /*1310*/  IMAD R2, R10, R2, R21 ;  /* 0x000000020a027224 */ /* 0x000fe400078e0215 */
[----:B------:R-:W-:-:S02]  /*1320*/  IMAD R20, R5, R4, R13 ;  /* 0x0000000405147224 */ /* 0x000fc400078e020d */
[----:B------:R-:W-:Y:S02]  /*1330*/  IMAD R21, R7, R10, R2 ;  /* 0x0000000a07157224 */ /* 0x000fe400078e0202 */
.L_x_16:
[----:B------:R-:W1:Y:S01]  /*1340*/  LDCU UR4, c[0x0][0xb30] ;  /* 0x00016600ff0477ac */ /* 0x000e620008000800 */
[----:B------:R-:W2:Y:S08]  /*1350*/  S2UR UR37, SR_CgaCtaId ;  /* 0x00000000002579c3 */ /* 0x000eb00000008800 */
[----:B------:R-:W3:Y:S01]  /*1360*/  LDC R72, c[0x0][0xb24] ;  /* 0x0002c900ff487b82 */ /* 0x000ee20000000800 */
[----:B-1----:R-:W-:-:S09]  /*1370*/  UISETP.NE.AND UP1, UPT, UR4, 0x1, UPT ;  /* 0x000000010400788c */ /* 0x002fd2000bf25270 */
[----:B--2---:R-:W-:Y:S05]  /*1380*/  BRA.U UP1, `(.L_x_17) ;  /* 0x0000000101407547 */ /* 0x004fea000b800000 */
[----:B------:R-:W1:Y:S08]  /*1390*/  LDC.64 R4, c[0x0][0xb10] ;  /* 0x0002c400ff047b82 */ /* 0x000e700000000a00 */
[----:B------:R-:W2:Y:S08]  /*13a0*/  LDC.64 R2, c[0x0][0xb18] ;  /* 0x0002c600ff027b82 */ /* 0x000eb00000000a00 */
[----:B------:R-:W4:Y:S08]  /*13b0*/  LDC R6, c[0x0][0xb20] ;  /* 0x0002c800ff067b82 */ /* 0x000f300000000800 */
[----:B------:R-:W3:Y:S01]  /*13c0*/  LDC R8, c[0x0][0xb0c] ;  /* 0x0002c300ff087b82 */ /* 0x000ee20000000800 */
[----:B-1----:R-:W-:-:S05]  /*13d0*/  IMAD.HI.U32 R4, R21, R4, RZ ;  /* 0x0000000415047227 */ /* 0x002fca00078e00ff */
[----:B------:R-:W-:Y:S01]  /*13e0*/  SHF.R.U32.HI R4, RZ, R5, R4 ;  /* 0x00000005ff047219 */ /* 0x000fe20000011604 */
[----:B--2---:R-:W-:Y:S01]  /*13f0*/  IMAD.HI.U32 R3, R20, R3, RZ ;  /* 0x0000000314037227 */ /* 0x004fe200078e00ff */
[----:B------:R-:W-:-:S04]  /*1400*/  ISETP.NE.AND P0, PT, R2, 0x1, PT ;  /* 0x000000010200780c */ /* 0x000fc80003f05270 */
[----:B----4-:R-:W-:-:S04]  /*1410*/  SHF.R.U32.HI R3, RZ, R6, R3 ;  /* 0x00000006ff037219 */ /* 0x010fc80000011603 */
[----:B------:R-:W-:Y:S02]  /*1420*/  SEL R3, R20, R3, !P0 ;  /* 0x0000000314037207 */ /* 0x000fe40004000000 */
[----:B---3--:R-:W-:-:S04]  /*1430*/  ISETP.NE.AND P1, PT, R8, 0x1, PT ;  /* 0x000000010800780c */ /* 0x008fc80003f25270 */
[----:B------:R-:W-:-:S05]  /*1440*/  SEL R4, R21, R4, !P1 ;  /* 0x0000000415047207 */ /* 0x000fca0004800000 */
[----:B------:R-:W-:Y:S02]  /*1450*/  IMAD.IADD R5, R3, 0x1, -R4 ;  /* 0x0000000103057824 */ /* 0x000fe400078e0a04 */
[----:B------:R-:W-:Y:S02]  /*1460*/  IMAD.IADD R3, R4, 0x1, -R3 ;  /* 0x0000000104037824 */ /* 0x000fe400078e0a03 */
[----:B------:R-:W-:Y:S02]  /*1470*/  IMAD R21, R5, R8, R21 ;  /* 0x0000000805157224 */ /* 0x000fe400078e0215 */
[----:B------:R-:W-:-:S07]  /*1480*/  IMAD R20, R3, R2, R20 ;  /* 0x0000000203147224 */ /* 0x000fce00078e0214 */
.L_x_17:
[----:B------:R-:W-:Y:S01]  /*1490*/  BAR.SYNC.DEFER_BLOCKING 0x0 ;  /* 0x0000000000007b1d */ /* 0x000fe20000010000 */
[----:B------:R-:W-:Y:S01]  /*14a0*/  UISETP.NE.AND UP1, UPT, UR8, 0x2, UPT ;  /* 0x000000020800788c */ /* 0x000fe2000bf25270 */
[----:B------:R-:W-:Y:S02]  /*14b0*/  ISETP.NE.OR P5, PT, R0, 0x2, !P5 ;  /* 0x000000020000780c */ /* 0x000fe40006fa5670 */
[----:B------:R-:W-:-:S06]  /*14c0*/  LOP3.LUT R2, R167, 0x1f, RZ, 0xc0, !PT ;  /* 0x0000001fa7027812 */ /* 0x000fcc00078ec0ff */
[----:B------:R-:W-:Y:S05]  /*14d0*/  BRA.U UP1, `(.L_x_18) ;  /* 0x0000001501c87547 */ /* 0x000fea000b800000 */
[----:B------:R-:W1:Y:S01]  /*14e0*/  LDCU UR13, c[0x0][0x38c] ;  /* 0x00007180ff0d77ac */ /* 0x000e620008000800 */
[----:B------:R-:W2:Y:S01]  /*14f0*/  LDC R9, c[0x0][0x370] ;  /* 0x0000dc00ff097b82 */ /* 0x000ea20000000800 */
[----:B------:R-:W-:Y:S01]  /*1500*/  PLOP3.LUT P1, PT, PT, PT, UP2, 0x80, 0x8 ;  /* 0x000000000008781c */ /* 0x000fe20003f2f028 */
[----:B------:R-:W-:Y:S01]  /*1510*/  HFMA2 R12, -RZ, RZ, 0, 0 ;  /* 0x00000000ff0c7431 */ /* 0x000fe200000001ff */
[----:B------:R-:W-:Y:S01]  /*1520*/  ISETP.EQ.OR P4, PT, R2, RZ, P5 ;  /* 0x000000ff0200720c */ /* 0x000fe20002f82670 */
[----:B------:R-:W-:Y:S01]  /*1530*/  IMAD.MOV.U32 R15, RZ, RZ, 0x1 ;  /* 0x00000001ff0f7424 */ /* 0x000fe200078e00ff */
[----:B------:R-:W-:Y:S01]  /*1540*/  PLOP3.LUT P1, PT, P1, PT, PT, 0x8, 0x80 ;  /* 0x000000000080781c */ /* 0x000fe20000f2e170 */
[----:B------:R-:W-:Y:S01]  /*1550*/  IMAD.MOV.U32 R14, RZ, RZ, RZ ;  /* 0x000000ffff0e7224 */ /* 0x000fe200078e00ff */
[----:B------:R-:W-:Y:S01]  /*1560*/  MOV R8, 0x1 ;  /* 0x0000000100087802 */ /* 0x000fe20000000f00 */
[----:B------:R-:W4:Y:S01]  /*1570*/  LDC R0, c[0x0][0x374] ;  /* 0x0000dd00ff007b82 */ /* 0x000f220000000800 */
[----:B------:R-:W-:Y:S01]  /*1580*/  IMAD.MOV.U32 R10, RZ, RZ, RZ ;  /* 0x000000ffff0a7224 */ /* 0x000fe200078e00ff */
[----:B------:R-:W2:Y:S01]  /*1590*/  LDCU.64 UR22, c[0x0][0x348] ;  /* 0x00006900ff1677ac */ /* 0x000ea20008000a00 */
[----:B------:R-:W-:Y:S01]  /*15a0*/  UMOV UR6, URZ ;  /* 0x000000ff00067c82 */ /* 0x000fe20008000000 */
[----:B-1----:R-:W-:-:S04]  /*15b0*/  UIADD3 UR5, UPT, UPT, UR13, 0x1f, URZ ;  /* 0x0000001f0d057890 */ /* 0x002fc8000fffe0ff */
[----:B------:R-:W-:-:S04]  /*15c0*/  USHF.R.S32.HI UR4, URZ, 0x1f, UR5 ;  /* 0x0000001fff047899 */ /* 0x000fc80008011405 */
[----:B------:R-:W-:-:S04]  /*15d0*/  ULEA.HI UR4, UR4, UR5, URZ, 0x5 ;  /* 0x0000000504047291 */ /* 0x000fc8000f8f28ff */
[----:B------:R-:W-:Y:S02]  /*15e0*/  USHF.R.S32.HI UR15, URZ, 0x5, UR4 ;  /* 0x00000005ff0f7899 */ /* 0x000fe40008011404 */
[----:B------:R-:W-:Y:S02]  /*15f0*/  UIADD3 UR4, UPT, UPT, UR13, -0x1, URZ ;  /* 0xffffffff0d047890 */ /* 0x000fe4000fffe0ff */
[----:B------:R-:W-:Y:S02]  /*1600*/  UISETP.LT.U32.AND UP0, UPT, UR15, 0xe, UPT ;  /* 0x0000000e0f00788c */ /* 0x000fe4000bf01070 */
[----:B------:R-:W-:Y:S02]  /*1610*/  UISETP.GE.U32.AND UP1, UPT, UR4, -0x3f, UPT ;  /* 0xffffffc10400788c */ /* 0x000fe4000bf26070 */
[----:B------:R-:W-:Y:S02]  /*1620*/  USEL UR14, UR15, 0xe, UP0 ;  /* 0x0000000e0f0e7887 */ /* 0x000fe40008000000 */
[----:B------:R-:W-:-:S02]  /*1630*/  UIADD3 UR13, UPT, UPT, UR13, 0x3e, URZ ;  /* 0x0000003e0d0d7890 */ /* 0x000fc4000fffe0ff */
[----:B------:R-:W-:Y:S02]  /*1640*/  UIADD3 UR5, UPT, UPT, UR14, -0x1, URZ ;  /* 0xffffffff0e057890 */ /* 0x000fe4000fffe0ff */
[----:B------:R-:W-:-:S03]  /*1650*/  UIADD3 UR7, UPT, UPT, UR15, -UR14, URZ ;  /* 0x8000000e0f077290 */ /* 0x000fc6000fffe0ff */
[----:B------:R-:W-:-:S04]  /*1660*/  @UP1 UIADD3 UR5, UPT, UPT, UR14, URZ, URZ ;  /* 0x000000ff0e051290 */ /* 0x000fc8000fffe0ff */
[----:B--2---:R-:W-:-:S12]  /*1670*/  UIADD3 UR5, UPT, UPT, UR5, 0x1, URZ ;  /* 0x0000000105057890 */ /* 0x004fd8000fffe0ff */
.L_x_36:
[----:B------:R-:W-:Y:S01]  /*1680*/  UISETP.NE.AND UP0, UPT, UR37, URZ, UPT ;  /* 0x000000ff2500728c */ /* 0x000fe2000bf05270 */
[----:B------:R-:W1:Y:S08]  /*1690*/  S2UR UR37, SR_CgaCtaId ;  /* 0x00000000002579c3 */ /* 0x000e700000008800 */
[----:B------:R-:W-:Y:S05]  /*16a0*/  BRA.U UP0, `(.L_x_19) ;  /* 0x0000000100347547 */ /* 0x000fea000b800000 */
[----:B------:R-:W2:Y:S01]  /*16b0*/  S2R R2, SR_CgaCtaId ;  /* 0x0000000000027919 */ /* 0x000ea20000008800 */
[----:B------:R-:W-:-:S04]  /*16c0*/  MOV R3, 0x400 ;  /* 0x0000040000037802 */ /* 0x000fc80000000f00 */
[----:B--2---:R-:W-:Y:S02]  /*16d0*/  LEA R3, R2, R3, 0x18 ;  /* 0x0000000302037211 */ /* 0x004fe400078ec0ff */
[----:B------:R-:W-:-:S03]  /*16e0*/  SHF.L.U32 R2, R8, 0x1f, RZ ;  /* 0x0000001f08027819 */ /* 0x000fc600000006ff */
[----:B------:R-:W-:-:S04]  /*16f0*/  IMAD R3, R10, 0x8, R3 ;  /* 0x000000080a037824 */ /* 0x000fc800078e0203 */
[----:B------:R-:W2:Y:S02]  /*1700*/  SYNCS.PHASECHK.TRANS64.TRYWAIT P0, [R3+URZ+0x180], R2 ;  /* 0x00018002030075a7 */ /* 0x000ea400080011ff */
[----:B--2---:R-:W-:Y:S05]  /*1710*/  @!P0 BRA `(.L_x_20) ;  /* 0x0000009c00d48947 */ /* 0x004fea0003800000 */
.L_x_134:
[----:B------:R-:W-:Y:S01]  /*1720*/  VIADD R10, R10, 0x1 ;  /* 0x000000010a0a7836 */ /* 0x000fe20000000000 */
[----:B------:R2:W-:Y:S04]  /*1730*/  SYNCS.ARRIVE.TRANS64.A1T0 RZ, [R3+URZ+0x170], RZ ;  /* 0x000170ff03ff79a7 */ /* 0x0005e800081000ff */
[----:B------:R-:W-:-:S04]  /*1740*/  ISETP.NE.AND P0, PT, R10, 0x2, PT ;  /* 0x000000020a00780c */ /* 0x000fc80003f05270 */
[----:B------:R-:W-:Y:S02]  /*1750*/  SEL R10, R10, RZ, P0 ;  /* 0x000000ff0a0a7207 */ /* 0x000fe40000000000 */
[----:B--2---:R-:W-:-:S04]  /*1760*/  SEL R3, RZ, 0x1, P0 ;  /* 0x00000001ff037807 */ /* 0x004fc80000000000 */
[----:B------:R-:W-:-:S07]  /*1770*/  LOP3.LUT R8, R8, R3, RZ, 0x3c, !PT ;  /* 0x0000000308087212 */ /* 0x000fce00078e3cff */
.L_x_19:
[----:B------:R-:W-:Y:S01]  /*1780*/  UMOV UR4, 0x400 ;  /* 0x0000040000047882 */ /* 0x000fe20000000000 */
[----:B------:R-:W-:Y:S01]  /*1790*/  SHF.L.U32 R2, R15, 0x1f, RZ ;  /* 0x0000001f0f027819 */ /* 0x000fe200000006ff */
[----:B-1----:R-:W-:Y:S01]  /*17a0*/  ULEA UR4, UR37, UR4, 0x18 ;  /* 0x0000000425047291 */ /* 0x002fe2000f8ec0ff */
[----:B------:R-:W-:Y:S01]  /*17b0*/  R2UR UR35, R21 ;  /* 0x00000000152372ca */ /* 0x000fe200000e0000 */
[----:B------:R-:W-:Y:S01]  /*17c0*/  UISETP.GE.U32.AND UP0, UPT, UR13, 0x3f, UPT ;  /* 0x0000003f0d00788c */ /* 0x000fe2000bf06070 */
[----:B------:R-:W-:Y:S01]  /*17d0*/  R2UR UR11, R20 ;  /* 0x00000000140b72ca */ /* 0x000fe200000e0000 */
[----:B------:R-:W-:Y:S01]  /*17e0*/  ULEA UR8, UR6, UR4, 0x3 ;  /* 0x0000000406087291 */ /* 0x000fe2000f8e18ff */
[----:B------:R-:W-:-:S08]  /*17f0*/  UMOV UR24, URZ ;  /* 0x000000ff00187c82 */ /* 0x000fd00008000000 */
[----:B------:R1:W2:Y:S01]  /*1800*/  SYNCS.PHASECHK.TRANS64.TRYWAIT P0, [UR8+0x70], R2 ;  /* 0x00007002ff0075a7 */ /* 0x0002a20008001108 */
[----:B------:R-:W-:Y:S02]  /*1810*/  USHF.L.U32 UR35, UR35, 0x7, URZ ;  /* 0x0000000723237899 */ /* 0x000fe400080006ff */
[----:B------:R-:W-:Y:S01]  /*1820*/  USHF.L.U32 UR11, UR11, 0x8, URZ ;  /* 0x000000080b0b7899 */ /* 0x000fe200080006ff */
[----:B------:R-:W-:Y:S11]  /*1830*/  BRA.U !UP0, `(.L_x_21) ;  /* 0x0000000108a87547 */ /* 0x000ff6000b800000 */
[----:B------:R-:W-:Y:S01]  /*1840*/  UMOV UR16, URZ ;  /* 0x000000ff00107c82 */ /* 0x000fe20008000000 */
[----:B------:R-:W-:-:S05]  /*1850*/  UMOV UR17, UR6 ;  /* 0x0000000600117c82 */ /* 0x000fca0008000000 */
.L_x_26:
[----:B-1----:R-:W-:Y:S01]  /*1860*/  ULEA UR33, UR17, UR4, 0x3 ;  /* 0x0000000411217291 */ /* 0x002fe2000f8e18ff */
[----:B--2---:R-:W-:Y:S01]  /*1870*/  @!P5 MOV R3, 0x3000 ;  /* 0x000030000003d802 */ /* 0x004fe20000000f00 */
[----:B--2---:R-:W-:Y:S10]  /*1880*/  @P0 BRA `(.L_x_22) ;  /* 0x00000000000c0947 */ /* 0x004ff40003800000 */
[----:B------:R-:W-:-:S04]  /*1890*/  SHF.L.U32 R5, R15, 0x1f, RZ ;  /* 0x0000001f0f057819 */ /* 0x000fc800000006ff */
[----:B------:R-:W2:Y:S02]  /*18a0*/  SYNCS.PHASECHK.TRANS64.TRYWAIT P0, [UR33+0x70], R5 ;  /* 0x00007005ff0075a7 */ /* 0x000ea40008001121 */
[----:B--2---:R-:W-:Y:S05]  /*18b0*/  @!P0 BRA `(.L_x_23) ;  /* 0x0000009c00808947 */ /* 0x004fea0003800000 */
.L_x_22:
[----:B------:R2:W-:Y:S01]  /*18c0*/  @!P5 SYNCS.ARRIVE.TRANS64 RZ, [UR33], R3 ;  /* 0x00000003ffffd9a7 */ /* 0x0005e20008000021 */
[----:B------:R-:W-:Y:S04]  /*18d0*/  BSSY.RECONVERGENT B0, `(.L_x_24) ;  /* 0x0000003000007945 */ /* 0x000fe80003800200 */
[----:B------:R-:W-:Y:S05]  /*18e0*/  @P4 BRA `(.L_x_25) ;  /* 0x0000000000044947 */ /* 0x000fea0003800000 */
[----:B------:R-:W-:Y:S05]  /*18f0*/  BPT.TRAP 0x1 ;  /* 0x000000040000795c */ /* 0x000fea0000300000 */
.L_x_25:
[----:B------:R-:W-:Y:S05]  /*1900*/  BSYNC.RECONVERGENT B0 ;  /* 0x0000000000007941 */ /* 0x000fea0003800200 */
.L_x_24:
[----:B------:R-:W-:Y:S02]  /*1910*/  UIADD3 UR6, UPT, UPT, UR17, 0x1, URZ ;  /* 0x0000000111067890 */ /* 0x000fe4000fffe0ff */
[----:B------:R-:W-:Y:S02]  /*1920*/  ULEA UR32, UR17, UR4, 0xc ;  /* 0x0000000411207291 */ /* 0x000fe4000f8e60ff */
[----:B------:R-:W-:Y:S02]  /*1930*/  UISETP.NE.AND UP0, UPT, UR6, 0xe, UPT ;  /* 0x0000000e0600788c */ /* 0x000fe4000bf05270 */
[----:B------:R-:W-:Y:S02]  /*1940*/  UIADD3 UR26, UP1, UPT, UR22, 0x80, URZ ;  /* 0x00000080161a7890 */ /* 0x000fe4000ff3e0ff */
[----:B------:R-:W-:Y:S02]  /*1950*/  USEL UR9, URZ, 0x1, UP0 ;  /* 0x00000001ff097887 */ /* 0x000fe40008000000 */
[----:B------:R-:W-:-:S02]  /*1960*/  USEL UR6, UR6, URZ, UP0 ;  /* 0x000000ff06067287 */ /* 0x000fc40008000000 */
[----:B------:R-:W-:Y:S02]  /*1970*/  UIADD3 UR20, UP0, UPT, UR22, 0x180, URZ ;  /* 0x0000018016147890 */ /* 0x000fe4000ff1e0ff */
[----:B------:R-:W-:Y:S01]  /*1980*/  ULEA UR8, UR6, UR4, 0x3 ;  /* 0x0000000406087291 */ /* 0x000fe2000f8e18ff */
[----:B------:R-:W-:Y:S01]  /*1990*/  LOP3.LUT R15, R15, UR9, RZ, 0x3c, !PT ;  /* 0x000000090f0f7c12 */ /* 0x000fe2000f8e3cff */
[----:B------:R-:W-:Y:S02]  /*19a0*/  USHF.L.U32 UR34, UR16, 0x5, URZ ;  /* 0x0000000510227899 */ /* 0x000fe400080006ff */
[----:B------:R-:W-:Y:S01]  /*19b0*/  UIADD3.X UR27, UPT, UPT, URZ, UR23, URZ, UP1, !UPT ;  /* 0x00000017ff1b7290 */ /* 0x000fe20008ffe4ff */
[----:B-1----:R-:W-:Y:S01]  /*19c0*/  SHF.L.U32 R2, R15, 0x1f, RZ ;  /* 0x0000001f0f027819 */ /* 0x002fe200000006ff */
[----:B------:R-:W-:Y:S02]  /*19d0*/  UIADD3 UR32, UPT, UPT, UR32, 0xc400, URZ ;  /* 0x0000c40020207890 */ /* 0x000fe4000fffe0ff */
[----:B------:R-:W-:Y:S01]  /*19e0*/  UIADD3.X UR21, UPT, UPT, URZ, UR23, URZ, UP0, !UPT ;  /* 0x00000017ff157290 */ /* 0x000fe200087fe4ff */
[----:B------:R1:W1:Y:S01]  /*19f0*/  SYNCS.PHASECHK.TRANS64.TRYWAIT P0, [UR8+0x70], R2 ;  /* 0x00007002ff0075a7 */ /* 0x0002620008001108 */
[----:B------:R-:W-:Y:S01]  /*1a00*/  ULEA UR8, UR17, UR4, 0xd ;  /* 0x0000000411087291 */ /* 0x000fe2000f8e68ff */
[----:B------:R-:W-:Y:S01]  /*1a10*/  UMOV UR18, 0x0 ;  /* 0x0000000000127882 */ /* 0x000fe20000000000 */
[----:B------:R-:W-:-:S02]  /*1a20*/  UMOV UR19, 0x10000000 ;  /* 0x1000000000137882 */ /* 0x000fc40000000000 */
[----:B------:R-:W-:Y:S01]  /*1a30*/  UIADD3 UR8, UPT, UPT, UR8, 0x1a400, URZ ;  /* 0x0001a40008087890 */ /* 0x000fe2000fffe0ff */
[----:B------:R1:W-:Y:S01]  /*1a40*/  UTMALDG.3D [UR32], [UR26], desc[UR18] ;  /* 0x000012201a0075b4 */ /* 0x0003e20008011000 */
[----:B------:R-:W-:Y:S01]  /*1a50*/  UMOV UR12, UR36 ;  /* 0x00000024000c7c82 */ /* 0x000fe20008000000 */
[----:B------:R-:W-:Y:S01]  /*1a60*/  UMOV UR9, UR33 ;  /* 0x0000002100097c82 */ /* 0x000fe20008000000 */
[----:B------:R-:W-:Y:S01]  /*1a70*/  UMOV UR10, UR34 ;  /* 0x00000022000a7c82 */ /* 0x000fe20008000000 */
[----:B------:R-:W-:Y:S01]  /*1a80*/  UIADD3 UR16, UPT, UPT, UR16, 0x1, URZ ;  /* 0x0000000110107890 */ /* 0x000fe2000fffe0ff */
[----:B------:R-:W-:Y:S01]  /*1a90*/  UMOV UR24, UR5 ;  /* 0x0000000500187c82 */ /* 0x000fe20008000000 */
[----:B------:R-:W-:Y:S02]  /*1aa0*/  UMOV UR17, UR6 ;  /* 0x0000000600117c82 */ /* 0x000fe40008000000 */
[----:B------:R1:W-:Y:S01]  /*1ab0*/  UTMALDG.3D [UR8], [UR20], desc[UR18] ;  /* 0x00001208140075b4 */ /* 0x0003e20008011000 */
[----:B------:R-:W-:-:S09]  /*1ac0*/  UISETP.NE.AND UP0, UPT, UR16, UR5, UPT ;  /* 0x000000051000728c */ /* 0x000fd2000bf05270 */
[----:B------:R-:W-:Y:S05]  /*1ad0*/  BRA.U UP0, `(.L_x_26) ;  /* 0xfffffffd00607547 */ /* 0x000fea000b83ffff */
.L_x_21:
[----:B-1----:R-:W-:Y:S01]  /*1ae0*/  ULEA UR8, UR6, UR4, 0x3 ;  /* 0x0000000406087291 */ /* 0x002fe2000f8e18ff */
[----:B------:R-:W-:Y:S01]  /*1af0*/  SHF.L.U32 R2, R15, 0x1f, RZ ;  /* 0x0000001f0f027819 */ /* 0x000fe200000006ff */
[----:B------:R-:W-:Y:S01]  /*1b00*/  @!P1 SYNCS.ARRIVE.TRANS64.A1T0 RZ, [UR4+0x128], RZ ;  /* 0x000128ffffff99a7 */ /* 0x000fe20008100004 */
[----:B------:R-:W-:-:S06]  /*1b10*/  UISETP.GT.AND UP0, UPT, UR15, UR14, UPT ;  /* 0x0000000e0f00728c */ /* 0x000fcc000bf04270 */
[----:B--2---:R1:W2:Y:S03]  /*1b20*/  SYNCS.PHASECHK.TRANS64.TRYWAIT P0, [UR8+0x70], R2 ;  /* 0x00007002ff0075a7 */ /* 0x0042a60008001108 */
[----:B------:R-:W-:Y:S05]  /*1b30*/  BRA.U !UP0, `(.L_x_27) ;  /* 0x0000000108ac7547 */ /* 0x000fea000b800000 */
[----:B------:R-:W-:Y:S01]  /*1b40*/  UIADD3 UR21, UPT, UPT, UR7, UR24, URZ ;  /* 0x0000001807157290 */ /* 0x000fe2000fffe0ff */
[----:B------:R-:W-:-:S11]  /*1b50*/  UMOV UR25, UR6 ;  /* 0x0000000600197c82 */ /* 0x000fd60008000000 */
.L_x_32:
[----:B-1----:R-:W-:Y:S01]  /*1b60*/  ULEA UR17, UR25, UR4, 0x3 ;  /* 0x0000000419117291 */ /* 0x002fe2000f8e18ff */
[----:B--2---:R-:W-:Y:S01]  /*1b70*/  @!P5 MOV R3, 0x3000 ;  /* 0x000030000003d802 */ /* 0x004fe20000000f00 */
[----:B--2---:R-:W-:Y:S10]  /*1b80*/  @P0 BRA `(.L_x_28) ;  /* 0x00000000000c0947 */ /* 0x004ff40003800000 */
[----:B------:R-:W-:-:S04]  /*1b90*/  SHF.L.U32 R5, R15, 0x1f, RZ ;  /* 0x0000001f0f057819 */ /* 0x000fc800000006ff */
[----:B------:R-:W2:Y:S02]  /*1ba0*/  SYNCS.PHASECHK.TRANS64.TRYWAIT P0, [UR17+0x70], R5 ;  /* 0x00007005ff0075a7 */ /* 0x000ea40008001111 */
[----:B--2---:R-:W-:Y:S05]  /*1bb0*/  @!P0 BRA `(.L_x_29) ;  /* 0x0000009800d88947 */ /* 0x004fea0003800000 */
.L_x_28:
[----:B------:R2:W-:Y:S01]  /*1bc0*/  @!P5 SYNCS.ARRIVE.TRANS64 RZ, [UR17], R3 ;  /* 0x00000003ffffd9a7 */ /* 0x0005e20008000011 */
[----:B------:R-:W-:Y:S04]  /*1bd0*/  BSSY.RECONVERGENT B0, `(.L_x_30) ;  /* 0x0000003000007945 */ /* 0x000fe80003800200 */
[----:B------:R-:W-:Y:S05]  /*1be0*/  @P4 BRA `(.L_x_31) ;  /* 0x0000000000044947 */ /* 0x000fea0003800000 */
[----:B------:R-:W-:Y:S05]  /*1bf0*/  BPT.TRAP 0x1 ;  /* 0x000000040000795c */ /* 0x000fea0000300000 */
.L_x_31:
[----:B------:R-:W-:Y:S05]  /*1c00*/  BSYNC.RECONVERGENT B0 ;  /* 0x0000000000007941 */ /* 0x000fea0003800200 */
.L_x_30:
        /* <DEDUP_REMOVED lines=10> */
[----:B------:R-:W-:Y:S01]  /*1cb0*/  UIADD3 UR16, UPT, UPT, UR16, 0xc400, URZ ;  /* 0x0000c40010107890 */ /* 0x000fe2000fffe0ff */
[----:B-1----:R-:W-:Y:S01]  /*1cc0*/  SHF.L.U32 R2, R15, 0x1f, RZ ;  /* 0x0000001f0f027819 */ /* 0x002fe200000006ff */
[----:B------:R-:W-:Y:S02]  /*1cd0*/  UIADD3.X UR31, UPT, UPT, URZ, UR23, URZ, UP1, !UPT ;  /* 0x00000017ff1f7290 */ /* 0x000fe40008ffe4ff */
[----:B------:R-:W-:Y:S01]  /*1ce0*/  UIADD3.X UR29, UPT, UPT, URZ, UR23, URZ, UP0, !UPT ;  /* 0x00000017ff1d7290 */ /* 0x000fe200087fe4ff */
[----:B------:R1:W1:Y:S01]  /*1cf0*/  SYNCS.PHASECHK.TRANS64.TRYWAIT P0, [UR8+0x70], R2 ;  /* 0x00007002ff0075a7 */ /* 0x0002620008001108 */
[----:B------:R-:W-:Y:S01]  /*1d00*/  ULEA UR8, UR25, UR4, 0xd ;  /* 0x0000000419087291 */ /* 0x000fe2000f8e68ff */
[----:B------:R-:W-:Y:S01]  /*1d10*/  UMOV UR26, 0x0 ;  /* 0x00000000001a7882 */ /* 0x000fe20000000000 */
[----:B------:R-:W-:-:S02]  /*1d20*/  UMOV UR27, 0x10000000 ;  /* 0x10000000001b7882 */ /* 0x000fc40000000000 */
[----:B------:R-:W-:Y:S01]  /*1d30*/  UIADD3 UR8, UPT, UPT, UR8, 0x1a400, URZ ;  /* 0x0001a40008087890 */ /* 0x000fe2000fffe0ff */
[----:B------:R-:W-:Y:S01]  /*1d40*/  UMOV UR19, UR35 ;  /* 0x0000002300137c82 */ /* 0x000fe20008000000 */
[----:B------:R-:W-:Y:S01]  /*1d50*/  UMOV UR20, UR36 ;  /* 0x0000002400147c82 */ /* 0x000fe20008000000 */
[----:B------:R-:W-:Y:S01]  /*1d60*/  UMOV UR12, UR36 ;  /* 0x00000024000c7c82 */ /* 0x000fe20008000000 */
[----:B------:R-:W-:Y:S01]  /*1d70*/  UMOV UR9, UR17 ;  /* 0x0000001100097c82 */ /* 0x000fe20008000000 */
[----:B------:R-:W-:Y:S01]  /*1d80*/  UMOV UR10, UR18 ;  /* 0x00000012000a7c82 */ /* 0x000fe20008000000 */
[----:B------:R1:W-:Y:S01]  /*1d90*/  UTMALDG.3D [UR16], [UR30], desc[UR26] ;  /* 0x00001a101e0075b4 */ /* 0x0003e20008011000 */
[----:B------:R-:W-:Y:S01]  /*1da0*/  UIADD3 UR24, UPT, UPT, UR24, 0x1, URZ ;  /* 0x0000000118187890 */ /* 0x000fe2000fffe0ff */
[----:B------:R-:W-:-:S03]  /*1db0*/  UMOV UR25, UR6 ;  /* 0x0000000600197c82 */ /* 0x000fc60008000000 */
[----:B------:R-:W-:Y:S01]  /*1dc0*/  UISETP.NE.AND UP0, UPT, UR24, UR21, UPT ;  /* 0x000000151800728c */ /* 0x000fe2000bf05270 */
[----:B------:R1:W-:Y:S08]  /*1dd0*/  UTMALDG.3D [UR8], [UR28], desc[UR26] ;  /* 0x00001a081c0075b4 */ /* 0x0003f00008011000 */
[----:B------:R-:W-:Y:S05]  /*1de0*/  BRA.U UP0, `(.L_x_32) ;  /* 0xfffffffd005c7547 */ /* 0x000fea000b83ffff */
.L_x_27:
[----:B-1----:R-:W-:Y:S01]  /*1df0*/  LEA R2, R14, UR4, 0x3 ;  /* 0x000000040e027c11 */ /* 0x002fe2000f8e18ff */
[----:B------:R-:W-:Y:S01]  /*1e00*/  NOP ;  /* 0x0000000000007918 */ /* 0x000fe20000000000 */
[----:B--2---:R-:W-:Y:S02]  /*1e10*/  SHF.L.U32 R3, R12, 0x1f, RZ ;  /* 0x0000001f0c037819 */ /* 0x004fe400000006ff */
[----:B------:R-:W-:Y:S02]  /*1e20*/  LEA R4, R14, UR4, 0x4 ;  /* 0x000000040e047c11 */ /* 0x000fe4000f8e20ff */
[----:B------:R-:W1:Y:S02]  /*1e30*/  SYNCS.PHASECHK.TRANS64.TRYWAIT P0, [R2+URZ+0x130], R3 ;  /* 0x00013003020075a7 */ /* 0x000e6400080011ff */
[----:B-1----:R-:W-:Y:S05]  /*1e40*/  @!P0 BRA `(.L_x_33) ;  /* 0x00000098004c8947 */ /* 0x002fea0003800000 */
.L_x_137:
[----:B------:R-:W2:Y:S01]  /*1e50*/  LDS.128 R4, [R4+0x1a0] ;  /* 0x0001a00004047984 */ /* 0x000ea20000000c00 */
[----:B---3--:R-:W-:Y:S01]  /*1e60*/  ISETP.GE.AND P0, PT, R72, 0x1, PT ;  /* 0x000000014800780c */ /* 0x008fe20003f06270 */
[----:B-1----:R-:W-:Y:S01]  /*1e70*/  VIADD R2, R2, 0x140 ;  /* 0x0000014002027836 */ /* 0x002fe20000000000 */
[----:B------:R-:W-:Y:S01]  /*1e80*/  @!PT LDS RZ, [RZ] ;  /* 0x00000000fffff984 */ /* 0x000fe20000000800 */
[----:B------:R-:W-:Y:S01]  /*1e90*/  @!PT LDS RZ, [RZ] ;  /* 0x00000000fffff984 */ /* 0x000fe20000000800 */
[----:B------:R-:W-:Y:S01]  /*1ea0*/  @!PT LDS RZ, [RZ] ;  /* 0x00000000fffff984 */ /* 0x000fe20000000800 */
[----:B------:R-:W-:Y:S01]  /*1eb0*/  @!PT LDS RZ, [RZ] ;  /* 0x00000000fffff984 */ /* 0x000fe20000000800 */
[----:B------:R1:W-:Y:S06]  /*1ec0*/  MEMBAR.ALL.CTA ;  /* 0x0000000000007992 */ /* 0x0003ec0000008000 */
[----:B-1----:R-:W1:Y:S01]  /*1ed0*/  FENCE.VIEW.ASYNC.S ;  /* 0x00000000000073c6 */ /* 0x002e620000000000 */
[----:B------:R-:W-:-:S04]  /*1ee0*/  PRMT R2, RZ, 0x654, R2 ;  /* 0x00000654ff027816 */ /* 0x000fc80000000002 */
[----:B-1----:R1:W-:Y:S01]  /*1ef0*/  SYNCS.ARRIVE.TRANS64.RED.A1T0 RZ, [R2+URZ], RZ ;  /* 0x000000ff02ff79a7 */ /* 0x0023e200081004ff */
[----:B--2---:R-:W-:-:S13]  /*1f00*/  LOP3.LUT P2, RZ, R6, 0x1, RZ, 0xc0, !PT ;  /* 0x0000000106ff7812 */ /* 0x004fda000784c0ff */
[----:B------:R-:W-:Y:S01]  /*1f10*/  @P2 SHF.R.U32.HI R3, RZ, 0x10, R5 ;  /* 0x00000010ff032819 */ /* 0x000fe20000011605 */
[----:B------:R-:W-:Y:S01]  /*1f20*/  VOTEU.ANY UP0, P2 ;  /* 0x0000000000ff7886 */ /* 0x000fe20001000100 */
[----:B------:R-:W-:Y:S02]  /*1f30*/  @P2 MOV R13, R4 ;  /* 0x00000004000d2202 */ /* 0x000fe40000000f00 */
[----:B------:R-:W-:Y:S02]  /*1f40*/  @P2 R2UR.BROADCAST UR8, R3 ;  /* 0x00000000030822ca */ /* 0x000fe400008e0000 */
[----:B------:R-:W-:-:S11]  /*1f50*/  @P2 LOP3.LUT R11, R5, 0xffff, RZ, 0xc0, !PT ;  /* 0x0000ffff050b2812 */ /* 0x000fd600078ec0ff */
[----:B------:R-:W-:Y:S01]  /*1f60*/  @UP0 UMOV UR36, UR8 ;  /* 0x0000000800240c82 */ /* 0x000fe20008000000 */
[----:B-1----:R-:W-:Y:S05]  /*1f70*/  @!P0 BRA `(.L_x_34) ;  /* 0x0000000000b88947 */ /* 0x002fea0003800000 */
[----:B------:R-:W4:Y:S01]  /*1f80*/  LDC.64 R4, c[0x0][0xb18] ;  /* 0x0002c600ff047b82 */ /* 0x000f220000000a00 */
[----:B------:R-:W-:-:S07]  /*1f90*/  ISETP.NE.AND P3, PT, R72, 0x1, PT ;  /* 0x000000014800780c */ /* 0x000fce0003f65270 */
[----:B------:R-:W1:Y:S08]  /*1fa0*/  LDC.64 R6, c[0x0][0xb10] ;  /* 0x0002c400ff067b82 */ /* 0x000e700000000a00 */
[----:B------:R-:W2:Y:S08]  /*1fb0*/  LDC R16, c[0x0][0xb20] ;  /* 0x0002c800ff107b82 */ /* 0x000eb00000000800 */
[----:B------:R-:W3:Y:S01]  /*1fc0*/  LDC R18, c[0x0][0xb0c] ;  /* 0x0002c300ff127b82 */ /* 0x000ee20000000800 */
[----:B----4-:R-:W-:Y:S01]  /*1fd0*/  IMAD.HI.U32 R17, R0, R5, RZ ;  /* 0x0000000500117227 */ /* 0x010fe200078e00ff */
[----:B------:R-:W-:-:S03]  /*1fe0*/  ISETP.NE.AND P0, PT, R4, 0x1, PT ;  /* 0x000000010400780c */ /* 0x000fc60003f05270 */
[----:B------:R-:W-:-:S03]  /*1ff0*/  IMAD.HI.U32 R5, R11, R5, RZ ;  /* 0x000000050b057227 */ /* 0x000fc600078e00ff */
[----:B------:R-:W4:Y:S01]  /*2000*/  LDC.64 R2, c[0x0][0xb28] ;  /* 0x0002ca00ff027b82 */ /* 0x000f220000000a00 */
[----:B-1----:R-:W-:-:S04]  /*2010*/  IMAD.HI.U32 R20, R9, R6, RZ ;  /* 0x0000000609147227 */ /* 0x002fc800078e00ff */
[----:B------:R-:W-:Y:S01]  /*2020*/  IMAD.HI.U32 R22, R13, R6, RZ ;  /* 0x000000060d167227 */ /* 0x000fe200078e00ff */
[----:B------:R-:W-:Y:S02]  /*2030*/  SHF.R.U32.HI R20, RZ, R7, R20 ;  /* 0x00000007ff147219 */ /* 0x000fe40000011614 */
[-C--:B--2---:R-:W-:Y:S02]  /*2040*/  SHF.R.U32.HI R17, RZ, R16.reuse, R17 ;  /* 0x00000010ff117219 */ /* 0x084fe40000011611 */
[----:B------:R-:W-:Y:S02]  /*2050*/  SHF.R.U32.HI R16, RZ, R16, R5 ;  /* 0x00000010ff107219 */ /* 0x000fe40000011605 */
[----:B------:R-:W-:Y:S02]  /*2060*/  SEL R17, R0, R17, !P0 ;  /* 0x0000001100117207 */ /* 0x000fe40004000000 */
[----:B------:R-:W-:Y:S02]  /*2070*/  SHF.R.U32.HI R22, RZ, R7, R22 ;  /* 0x00000007ff167219 */ /* 0x000fe40000011616 */
[----:B---3--:R-:W-:-:S02]  /*2080*/  ISETP.NE.AND P1, PT, R18, 0x1, PT ;  /* 0x000000011200780c */ /* 0x008fc40003f25270 */
[----:B------:R-:W-:Y:S02]  /*2090*/  SEL R5, R11, R16, !P0 ;  /* 0x000000100b057207 */ /* 0x000fe40004000000 */
[----:B------:R-:W-:Y:S02]  /*20a0*/  SEL R19, R9, R20, !P1 ;  /* 0x0000001409137207 */ /* 0x000fe40004800000 */
[----:B------:R-:W-:Y:S01]  /*20b0*/  SEL R7, R13, R22, !P1 ;  /* 0x000000160d077207 */ /* 0x000fe20004800000 */
[----:B----4-:R-:W-:-:S04]  /*20c0*/  IMAD.HI.U32 R20, R17, R2, RZ ;  /* 0x0000000211147227 */ /* 0x010fc800078e00ff */
[----:B------:R-:W-:Y:S01]  /*20d0*/  IMAD.HI.U32 R6, R19, R2, RZ ;  /* 0x0000000213067227 */ /* 0x000fe200078e00ff */
[----:B------:R-:W-:-:S04]  /*20e0*/  @P3 SHF.R.U32.HI R17, RZ, R3, R20 ;  /* 0x00000003ff113219 */ /* 0x000fc80000011614 */
        /* <DEDUP_REMOVED lines=8> */
[----:B------:R-:W-:-:S04]  /*2170*/  @!P0 IMAD.HI.U32 R16, R7, R2, RZ ;  /* 0x0000000207108227 */ /* 0x000fc800078e00ff */
[----:B------:R-:W-:Y:S01]  /*2180*/  IMAD.MOV R2, RZ, RZ, -R6 ;  /* 0x000000ffff027224 */ /* 0x000fe200078e0a06 */
[----:B------:R-:W-:-:S03]  /*2190*/  @!P0 SHF.R.U32.HI R16, RZ, R3, R16 ;  /* 0x00000003ff108219 */ /* 0x000fc60000011610 */
[----:B------:R-:W-:Y:S01]  /*21a0*/  IMAD R2, R72, R2, R5 ;  /* 0x0000000248027224 */ /* 0x000fe200078e0205 */
[----:B------:R-:W-:Y:S02]  /*21b0*/  @!P0 SEL R3, R7, R16, !P3 ;  /* 0x0000001007038207 */ /* 0x000fe40005800000 */
[----:B------:R-:W-:-:S03]  /*21c0*/  IADD3 R16, PT, PT, -R5, RZ, RZ ;  /* 0x000000ff05107210 */ /* 0x000fc60007ffe1ff */
[--C-:B------:R-:W-:Y:S02]  /*21d0*/  @!P0 IMAD.IADD R6, R6, 0x1, -R3.reuse ;  /* 0x0000000106068824 */ /* 0x100fe400078e0a03 */
[----:B------:R-:W-:Y:S01]  /*21e0*/  @!P0 IMAD R3, R2, R19, R3 ;  /* 0x0000001302038224 */ /* 0x000fe200078e0203 */
[----:B------:R-:W-:Y:S01]  /*21f0*/  IADD3 R2, PT, PT, -R7, RZ, RZ ;  /* 0x000000ff07027210 */ /* 0x000fe20007ffe1ff */
[----:B------:R-:W-:Y:S02]  /*2200*/  @!P0 IMAD R5, R72, R6, R7 ;  /* 0x0000000648058224 */ /* 0x000fe400078e0207 */
[----:B------:R-:W-:Y:S02]  /*2210*/  IMAD R11, R4, R16, R11 ;  /* 0x00000010040b7224 */ /* 0x000fe400078e020b */
[----:B------:R-:W-:Y:S02]  /*2220*/  @!P0 IMAD.MOV.U32 R7, RZ, RZ, R3 ;  /* 0x000000ffff078224 */ /* 0x000fe400078e0003 */
[----:B------:R-:W-:-:S02]  /*2230*/  IMAD R2, R18, R2, R13 ;  /* 0x0000000212027224 */ /* 0x000fc400078e020d */
[----:B------:R-:W-:Y:S02]  /*2240*/  IMAD R11, R5, R4, R11 ;  /* 0x00000004050b7224 */ /* 0x000fe400078e020b */
[----:B------:R-:W-:Y:S02]  /*2250*/  IMAD R13, R7, R18, R2 ;  /* 0x00000012070d7224 */ /* 0x000fe400078e0202 */
.L_x_34:
[----:B------:R-:W1:Y:S02]  /*2260*/  LDCU UR8, c[0x0][0xb30] ;  /* 0x00016600ff0877ac */ /* 0x000e640008000800 */
[----:B-1----:R-:W-:-:S09]  /*2270*/  UISETP.NE.AND UP0, UPT, UR8, 0x1, UPT ;  /* 0x000000010800788c */ /* 0x002fd2000bf05270 */
[----:B------:R-:W-:Y:S05]  /*2280*/  BRA.U UP0, `(.L_x_35) ;  /* 0x0000000100407547 */ /* 0x000fea000b800000 */
[----:B------:R-:W1:Y:S08]  /*2290*/  LDC.64 R4, c[0x0][0xb10] ;  /* 0x0002c400ff047b82 */ /* 0x000e700000000a00 */
[----:B------:R-:W2:Y:S08]  /*22a0*/  LDC.64 R2, c[0x0][0xb18] ;  /* 0x0002c600ff027b82 */ /* 0x000eb00000000a00 */
[----:B------:R-:W3:Y:S08]  /*22b0*/  LDC R6, c[0x0][0xb20] ;  /* 0x0002c800ff067b82 */ /* 0x000ef00000000800 */
[----:B------:R-:W4:Y:S01]  /*22c0*/  LDC R16, c[0x0][0xb0c] ;  /* 0x0002c300ff107b82 */ /* 0x000f220000000800 */
[----:B-1----:R-:W-:-:S05]  /*22d0*/  IMAD.HI.U32 R4, R13, R4, RZ ;  /* 0x000000040d047227 */ /* 0x002fca00078e00ff */
[----:B------:R-:W-:Y:S01]  /*22e0*/  SHF.R.U32.HI R4, RZ, R5, R4 ;  /* 0x00000005ff047219 */ /* 0x000fe20000011604 */
[----:B--2---:R-:W-:Y:S01]  /*22f0*/  IMAD.HI.U32 R3, R11, R3, RZ ;  /* 0x000000030b037227 */ /* 0x004fe200078e00ff */
[----:B------:R-:W-:-:S04]  /*2300*/  ISETP.NE.AND P0, PT, R2, 0x1, PT ;  /* 0x000000010200780c */ /* 0x000fc80003f05270 */
[----:B---3--:R-:W-:-:S04]  /*2310*/  SHF.R.U32.HI R6, RZ, R6, R3 ;  /* 0x00000006ff067219 */ /* 0x008fc80000011603 */
[----:B------:R-:W-:Y:S02]  /*2320*/  SEL R3, R11, R6, !P0 ;  /* 0x000000060b037207 */ /* 0x000fe40004000000 */
[----:B----4-:R-:W-:-:S04]  /*2330*/  ISETP.NE.AND P1, PT, R16, 0x1, PT ;  /* 0x000000011000780c */ /* 0x010fc80003f25270 */
[----:B------:R-:W-:-:S05]  /*2340*/  SEL R4, R13, R4, !P1 ;  /* 0x000000040d047207 */ /* 0x000fca0004800000 */
[----:B------:R-:W-:Y:S02]  /*2350*/  IMAD.IADD R5, R3, 0x1, -R4 ;  /* 0x0000000103057824 */ /* 0x000fe400078e0a04 */
[----:B------:R-:W-:Y:S02]  /*2360*/  IMAD.IADD R3, R4, 0x1, -R3 ;  /* 0x0000000104037824 */ /* 0x000fe400078e0a03 */
[----:B------:R-:W-:Y:S02]  /*2370*/  IMAD R13, R5, R16, R13 ;  /* 0x00000010050d7224 */ /* 0x000fe400078e020d */
[----:B------:R-:W-:-:S07]  /*2380*/  IMAD R11, R3, R2, R11 ;  /* 0x00000002030b7224 */ /* 0x000fce00078e020b */
.L_x_35:
[----:B------:R-:W-:Y:S01]  /*2390*/  VIADD R14, R14, 0x1 ;  /* 0x000000010e0e7836 */ /* 0x000fe20000000000 */
[----:B------:R-:W-:Y:S01]  /*23a0*/  PLOP3.LUT P1, PT, PT, PT, PT, 0x80, 0x8 ;  /* 0x000000000008781c */ /* 0x000fe20003f2f070 */
[----:B------:R-:W-:Y:S02]  /*23b0*/  IMAD.IADD R21, R13, 0x1, R152 ;  /* 0x000000010d157824 */ /* 0x000fe400078e0298 */
[----:B------:R-:W-:Y:S01]  /*23c0*/  IMAD.IADD R20, R11, 0x1, R150 ;  /* 0x000000010b147824 */ /* 0x000fe200078e0296 */
[----:B------:R-:W-:-:S04]  /*23d0*/  ISETP.NE.AND P0, PT, R14, 0x2, PT ;  /* 0x000000020e00780c */ /* 0x000fc80003f05270 */
[----:B------:R-:W-:Y:S02]  /*23e0*/  SEL R3, RZ, 0x1, P0 ;  /* 0x00000001ff037807 */ /* 0x000fe40000000000 */
[----:B------:R-:W-:Y:S02]  /*23f0*/  SEL R14, R14, RZ, P0 ;  /* 0x000000ff0e0e7207 */ /* 0x000fe40000000000 */
[----:B------:R-:W-:Y:S01]  /*2400*/  LOP3.LUT R12, R12, R3, RZ, 0x3c, !PT ;  /* 0x000000030c0c7212 */ /* 0x000fe200078e3cff */
[----:B------:R-:W-:Y:S06]  /*2410*/  @P2 BRA `(.L_x_36) ;  /* 0xfffffff000982947 */ /* 0x000fec000383ffff */
[----:B------:R-:W-:Y:S01]  /*2420*/  UIADD3 UR4, UPT, UPT, UR4, 0x70, URZ ;  /* 0x0000007004047890 */ /* 0x000fe2000fffe0ff */
[----:B------:R-:W-:-:S03]  /*2430*/  SHF.L.U32 R3, R15, 0x1f, RZ ;  /* 0x0000001f0f037819 */ /* 0x000fc600000006ff */
[----:B------:R-:W-:-:S09]  /*2440*/  ULEA UR5, UR6, UR4, 0x3 ;  /* 0x0000000406057291 */ /* 0x000fd2000f8e18ff */
[----:B------:R-:W1:Y:S02]  /*2450*/  SYNCS.PHASECHK.TRANS64.TRYWAIT P0, [UR5], R3 ;  /* 0x00000003ff0075a7 */ /* 0x000e640008001105 */
[----:B-1----:R-:W-:Y:S05]  /*2460*/  @!P0 BRA `(.L_x_37) ;  /* 0x0000009000d88947 */ /* 0x002fea0003800000 */
.L_x_139:
[----:B------:R-:W-:-:S04]  /*2470*/  UIADD3 UR6, UPT, UPT, UR6, 0x1, URZ ;  /* 0x0000000106067890 */ /* 0x000fc8000fffe0ff */
[----:B------:R-:W-:-:S04]  /*2480*/  UISETP.NE.AND UP0, UPT, UR6, 0xe, UPT ;  /* 0x0000000e0600788c */ /* 0x000fc8000bf05270 */
[----:B------:R-:W-:Y:S02]  /*2490*/  USEL UR7, URZ, 0x1, UP0 ;  /* 0x00000001ff077887 */ /* 0x000fe40008000000 */
[----:B------:R-:W-:-:S04]  /*24a0*/  USEL UR6, UR6, URZ, UP0 ;  /* 0x000000ff06067287 */ /* 0x000fc80008000000 */
[----:B------:R-:W-:Y:S01]  /*24b0*/  ULEA UR5, UR6, UR4, 0x3 ;  /* 0x0000000406057291 */ /* 0x000fe2000f8e18ff */
[----:B------:R-:W-:-:S04]  /*24c0*/  LOP3.LUT R2, R15, UR7, RZ, 0x3c, !PT ;  /* 0x000000070f027c12 */ /* 0x000fc8000f8e3cff */
[----:B-1----:R-:W-:-:S04]  /*24d0*/  SHF.L.U32 R3, R2, 0x1f, RZ ;  /* 0x0000001f02037819 */ /* 0x002fc800000006ff */
[----:B------:R-:W1:Y:S02]  /*24e0*/  SYNCS.PHASECHK.TRANS64.TRYWAIT P0, [UR5], R3 ;  /* 0x00000003ff0075a7 */ /* 0x000e640008001105 */
[----:B-1----:R-:W-:Y:S05]  /*24f0*/  @!P0 BRA `(.L_x_38) ;  /* 0x0000009000cc8947 */ /* 0x002fea0003800000 */
.L_x_141:
        /* <DEDUP_REMOVED lines=9> */
.L_x_143:
        /* <DEDUP_REMOVED lines=9> */
.L_x_145:
        /* <DEDUP_REMOVED lines=9> */
.L_x_147:
        /* <DEDUP_REMOVED lines=9> */
.L_x_149:
        /* <DEDUP_REMOVED lines=9> */
.L_x_151:
        /* <DEDUP_REMOVED lines=9> */
.L_x_153:
        /* <DEDUP_REMOVED lines=9> */
.L_x_155:
        /* <DEDUP_REMOVED lines=9> */
.L_x_157:
        /* <DEDUP_REMOVED lines=9> */
.L_x_159:
        /* <DEDUP_REMOVED lines=9> */
.L_x_161:
        /* <DEDUP_REMOVED lines=9> */
.L_x_163:
[----:B------:R-:W-:-:S04]  /*2b30*/  UIADD3 UR6, UPT, UPT, UR6, 0x1, URZ ;  /* 0x0000000106067890 */ /* 0x000fc8000fffe0ff */
[----:B------:R-:W-:-:S04]  /*2b40*/  UISETP.NE.AND UP0, UPT, UR6, 0xe, UPT ;  /* 0x0000000e0600788c */ /* 0x000fc8000bf05270 */
[----:B------:R-:W-:Y:S02]  /*2b50*/  USEL UR5, URZ, 0x1, UP0 ;  /* 0x00000001ff057887 */ /* 0x000fe40008000000 */
[----:B------:R-:W-:-:S04]  /*2b60*/  USEL UR6, UR6, URZ, UP0 ;  /* 0x000000ff06067287 */ /* 0x000fc80008000000 */
[----:B------:R-:W-:Y:S01]  /*2b70*/  ULEA UR6, UR6, UR4, 0x3 ;  /* 0x0000000406067291 */ /* 0x000fe2000f8e18ff */
[----:B-1----:R-:W-:-:S04]  /*2b80*/  LOP3.LUT R3, R2, UR5, RZ, 0x3c, !PT ;  /* 0x0000000502037c12 */ /* 0x002fc8000f8e3cff */
[----:B------:R-:W-:Y:S01]  /*2b90*/  SHF.L.U32 R3, R3, 0x1f, RZ ;  /* 0x0000001f03037819 */ /* 0x000fe200000006ff */
[----:B----4-:R-:W-:-:S07]  /*2ba0*/  IMAD.U32 R0, RZ, RZ, UR6 ;  /* 0x00000006ff007e24 */ /* 0x010fce000f8e00ff */
.L_x_50:
[----:B-1----:R1:W2:Y:S02]  /*2bb0*/  SYNCS.PHASECHK.TRANS64.TRYWAIT P0, [R0+URZ], R3 ;  /* 0x00000003000075a7 */ /* 0x0022a400080011ff */
[----:B--2---:R-:W-:Y:S05]  /*2bc0*/  @!P0 NANOSLEEP.SYNCS 0x989680 ;  /* 0x009896800000895d */ /* 0x004fea0003900000 */
[----:B------:R-:W2:Y:S02]  /*2bd0*/  @!P0 SYNCS.PHASECHK.TRANS64 P0, [R0+URZ], R3 ;  /* 0x00000003000085a7 */ /* 0x000ea400080010ff */
[----:B--2---:R-:W-:Y:S05]  /*2be0*/  @P0 EXIT ;  /* 0x000000000000094d */ /* 0x004fea0003800000 */
[----:B------:R-:W-:Y:S05]  /*2bf0*/  BRA `(.L_x_50) ;  /* 0xfffffffc00ec7947 */ /* 0x000fea000383ffff */
.L_x_18:
[----:B------:R-:W-:-:S04]  /*2c00*/  UISETP.NE.AND UP1, UPT, UR37, URZ, UPT ;  /* 0x000000ff2500728c */ /* 0x000fc8000bf25270 */
[----:B------:R-:W-:-:S09]  /*2c10*/  UISETP.NE.OR UP1, UPT, UR8, 0x1, UP1 ;  /* 0x000000010800788c */ /* 0x000fd20008f25670 */
[----:B------:R-:W-:Y:S05]  /*2c20*/  BRA.U UP1, `(.L_x_51) ;  /* 0x0000000501487547 */ /* 0x000fea000b800000 */
[----:B------:R-:W-:Y:S01]  /*2c30*/  ISETP.NE.AND P2, PT, R2, RZ, PT ;  /* 0x000000ff0200720c */ /* 0x000fe20003f45270 */
[----:B------:R-:W-:Y:S01]  /*2c40*/  IMAD.MOV.U32 R12, RZ, RZ, 0x1 ;  /* 0x00000001ff0c7424 */ /* 0x000fe200078e00ff */
[----:B------:R-:W-:Y:S02]  /*2c50*/  CS2R R10, SRZ ;  /* 0x00000000000a7805 */ /* 0x000fe4000001ff00 */
[----:B------:R-:W-:Y:S01]  /*2c60*/  CS2R R8, SRZ ;  /* 0x0000000000087805 */ /* 0x000fe2000001ff00 */
[----:B------:R-:W-:Y:S01]  /*2c70*/  UMOV UR4, 0x400 ;  /* 0x0000040000047882 */ /* 0x000fe20000000000 */
[----:B------:R-:W-:Y:S01]  /*2c80*/  UMOV UR6, URZ ;  /* 0x000000ff00067c82 */ /* 0x000fe20008000000 */
[----:B------:R-:W-:-:S12]  /*2c90*/  ULEA UR37, UR37, UR4, 0x18 ;  /* 0x0000000425257291 */ /* 0x000fd8000f8ec0ff */
.L_x_55:
[----:B------:R-:W-:Y:S02]  /*2ca0*/  LEA R0, R8, UR37, 0x3 ;  /* 0x0000002508007c11 */ /* 0x000fe4000f8e18ff */
[----:B------:R-:W-:-:S03]  /*2cb0*/  SHF.L.U32 R5, R9, 0x1f, RZ ;  /* 0x0000001f09057819 */ /* 0x000fc600000006ff */
[----:B------:R-:W-:Y:S01]  /*2cc0*/  VIADD R4, R0, 0x180 ;  /* 0x0000018000047836 */ /* 0x000fe20000000000 */
[----:B------:R-:W1:Y:S02]  /*2cd0*/  SYNCS.PHASECHK.TRANS64.TRYWAIT P0, [R0+URZ+0x170], R5 ;  /* 0x00017005000075a7 */ /* 0x000e6400080011ff */
[----:B-1----:R-:W-:Y:S05]  /*2ce0*/  @!P0 BRA `(.L_x_52) ;  /* 0x0000008c00f08947 */ /* 0x002fea0003800000 */
.L_x_164:
[----:B------:R-:W-:Y:S01]  /*2cf0*/  ULEA UR5, UR6, UR37, 0x3 ;  /* 0x0000002506057291 */ /* 0x000fe2000f8e18ff */
[----:B------:R-:W-:Y:S02]  /*2d00*/  PRMT R4, RZ, 0x654, R4 ;  /* 0x00000654ff047816 */ /* 0x000fe40000000004 */
[----:B-1----:R-:W-:Y:S01]  /*2d10*/  SHF.L.U32 R5, R12, 0x1f, RZ ;  /* 0x0000001f0c057819 */ /* 0x002fe200000006ff */
[----:B------:R-:W-:Y:S01]  /*2d20*/  UIADD3 UR4, UPT, UPT, UR5, 0x130, URZ ;  /* 0x0000013005047890 */ /* 0x000fe2000fffe0ff */
[----:B------:R1:W-:Y:S05]  /*2d30*/  SYNCS.ARRIVE.TRANS64.RED.A1T0 RZ, [R4+URZ], RZ ;  /* 0x000000ff04ff79a7 */ /* 0x0003ea00081004ff */
[----:B------:R-:W-:Y:S01]  /*2d40*/  IMAD.U32 R7, RZ, RZ, UR4 ;  /* 0x00000004ff077e24 */ /* 0x000fe2000f8e00ff */
[----:B------:R-:W2:Y:S04]  /*2d50*/  SYNCS.PHASECHK.TRANS64.TRYWAIT P0, [UR5+0x140], R5 ;  /* 0x00014005ff0075a7 */ /* 0x000ea80008001105 */
[----:B------:R-:W-:Y:S01]  /*2d60*/  PRMT R6, R2, 0x654, R7 ;  /* 0x0000065402067816 */ /* 0x000fe20000000007 */
[----:B-1----:R-:W-:Y:S01]  /*2d70*/  @!P2 IMAD.MOV.U32 R4, RZ, RZ, 0x10 ;  /* 0x00000010ff04a424 */ /* 0x002fe200078e00ff */
[----:B--2---:R-:W-:Y:S06]  /*2d80*/  @!P0 BRA `(.L_x_53) ;  /* 0x0000008c00dc8947 */ /* 0x004fec0003800000 */
.L_x_166:
[----:B------:R-:W-:Y:S01]  /*2d90*/  ULEA UR4, UR6, UR37, 0x4 ;  /* 0x0000002506047291 */ /* 0x000fe2000f8e20ff */
[----:B------:R-:W-:Y:S01]  /*2da0*/  SEL R3, R6, R3, !P2 ;  /* 0x0000000306037207 */ /* 0x000fe20005000000 */
[----:B------:R-:W-:Y:S01]  /*2db0*/  UIADD3 UR5, UPT, UPT, UR5, 0x130, URZ ;  /* 0x0000013005057890 */ /* 0x000fe2000fffe0ff */
[----:B-1----:R-:W-:Y:S01]  /*2dc0*/  LEA R0, R11, UR37, 0x3 ;  /* 0x000000250b007c11 */ /* 0x002fe2000f8e18ff */
[----:B------:R-:W-:Y:S01]  /*2dd0*/  UIADD3 UR4, UPT, UPT, UR4, 0x1a0, URZ ;  /* 0x000001a004047890 */ /* 0x000fe2000fffe0ff */
[----:B------:R-:W-:Y:S01]  /*2de0*/  SHF.L.U32 R5, R10, 0x1f, RZ ;  /* 0x0000001f0a057819 */ /* 0x000fe200000006ff */
[----:B------:R1:W-:Y:S01]  /*2df0*/  @!P2 SYNCS.ARRIVE.TRANS64.RED RZ, [R3+URZ], R4 ;  /* 0x0000000403ffa9a7 */ /* 0x0003e200080004ff */
[----:B------:R-:W-:Y:S01]  /*2e00*/  UIADD3 UR6, UPT, UPT, UR6, 0x1, URZ ;  /* 0x0000000106067890 */ /* 0x000fe2000fffe0ff */
[----:B------:R-:W-:-:S03]  /*2e10*/  VIADD R8, R8, 0x1 ;  /* 0x0000000108087836 */ /* 0x000fc60000000000 */
[----:B------:R-:W-:Y:S02]  /*2e20*/  UISETP.NE.AND UP0, UPT, UR6, 0x2, UPT ;  /* 0x000000020600788c */ /* 0x000fe4000bf05270 */
[----:B------:R-:W-:Y:S06]  /*2e30*/  UGETNEXTWORKID.BROADCAST [UR4], [UR5] ;  /* 0x00000000040073ca */ /* 0x000fec0008000100 */
[----:B------:R-:W-:Y:S01]  /*2e40*/  USEL UR4, URZ, 0x1, UP0 ;  /* 0x00000001ff047887 */ /* 0x000fe20008000000 */
[----:B------:R-:W-:Y:S01]  /*2e50*/  ISETP.NE.AND P0, PT, R8, 0x2, PT ;  /* 0x000000020800780c */ /* 0x000fe20003f05270 */
[----:B------:R-:W-:Y:S01]  /*2e60*/  USEL UR6, UR6, URZ, UP0 ;  /* 0x000000ff06067287 */ /* 0x000fe20008000000 */
[----:B------:R-:W2:Y:S03]  /*2e70*/  SYNCS.PHASECHK.TRANS64.TRYWAIT P1, [R0+URZ+0x130], R5 ;  /* 0x00013005000075a7 */ /* 0x000ea600080211ff */
[----:B------:R-:W-:Y:S01]  /*2e80*/  LOP3.LUT R12, R12, UR4, RZ, 0x3c, !PT ;  /* 0x000000040c0c7c12 */ /* 0x000fe2000f8e3cff */
[----:B-12---:R-:W-:Y:S07]  /*2e90*/  @!P1 BRA `(.L_x_54) ;  /* 0x0000008c00b09947 */ /* 0x006fee0003800000 */
.L_x_167:
[C---:B------:R-:W-:Y:S01]  /*2ea0*/  LEA R4, R11.reuse, UR37, 0x4 ;  /* 0x000000250b047c11 */ /* 0x040fe2000f8e20ff */
[----:B-1----:R-:W-:Y:S01]  /*2eb0*/  VIADD R0, R0, 0x140 ;  /* 0x0000014000007836 */ /* 0x002fe20000000000 */
[----:B------:R-:W-:Y:S01]  /*2ec0*/  SEL R8, R8, RZ, P0 ;  /* 0x000000ff08087207 */ /* 0x000fe20000000000 */
[----:B------:R-:W-:-:S03]  /*2ed0*/  VIADD R11, R11, 0x1 ;  /* 0x000000010b0b7836 */ /* 0x000fc60000000000 */
[----:B------:R-:W1:Y:S01]  /*2ee0*/  LDS.128 R4, [R4+0x1a0] ;  /* 0x0001a00004047984 */ /* 0x000e620000000c00 */
[----:B------:R-:W-:Y:S02]  /*2ef0*/  PRMT R0, RZ, 0x654, R0 ;  /* 0x00000654ff007816 */ /* 0x000fe40000000000 */
[C---:B------:R-:W-:Y:S01]  /*2f00*/  ISETP.NE.AND P1, PT, R11.reuse, 0x2, PT ;  /* 0x000000020b00780c */ /* 0x040fe20003f25270 */
[----:B------:R-:W-:Y:S01]  /*2f10*/  @!PT LDS RZ, [RZ] ;  /* 0x00000000fffff984 */ /* 0x000fe20000000800 */
[----:B------:R-:W-:Y:S01]  /*2f20*/  @!PT LDS RZ, [RZ] ;  /* 0x00000000fffff984 */ /* 0x000fe20000000800 */
[----:B------:R-:W-:Y:S01]  /*2f30*/  @!PT LDS RZ, [RZ] ;  /* 0x00000000fffff984 */ /* 0x000fe20000000800 */
[----:B------:R-:W-:Y:S01]  /*2f40*/  @!PT LDS RZ, [RZ] ;  /* 0x00000000fffff984 */ /* 0x000fe20000000800 */
[----:B------:R2:W-:Y:S06]  /*2f50*/  MEMBAR.ALL.CTA ;  /* 0x0000000000007992 */ /* 0x0005ec0000008000 */
[----:B--2---:R-:W2:Y:S01]  /*2f60*/  FENCE.VIEW.ASYNC.S ;  /* 0x00000000000073c6 */ /* 0x004ea20000000000 */
[----:B------:R-:W-:Y:S01]  /*2f70*/  SEL R11, R11, RZ, P1 ;  /* 0x000000ff0b0b7207 */ /* 0x000fe20000800000 */
[----:B--2---:R2:W-:Y:S01]  /*2f80*/  SYNCS.ARRIVE.TRANS64.RED.A1T0 RZ, [R0+URZ], RZ ;  /* 0x000000ff00ff79a7 */ /* 0x0045e200081004ff */
[----:B-1----:R-:W-:-:S02]  /*2f90*/  LOP3.LUT P3, RZ, R6, 0x1, RZ, 0xc0, !PT ;  /* 0x0000000106ff7812 */ /* 0x002fc4000786c0ff */
[----:B------:R-:W-:-:S04]  /*2fa0*/  SEL R5, RZ, 0x1, P1 ;  /* 0x00000001ff057807 */ /* 0x000fc80000800000 */
[----:B------:R-:W-:Y:S02]  /*2fb0*/  LOP3.LUT R10, R10, R5, RZ, 0x3c, !PT ;  /* 0x000000050a0a7212 */ /* 0x000fe400078e3cff */
[----:B--2---:R-:W-:-:S04]  /*2fc0*/  SEL R0, RZ, 0x1, P0 ;  /* 0x00000001ff007807 */ /* 0x004fc80000000000 */
[----:B------:R-:W-:Y:S01]  /*2fd0*/  LOP3.LUT R9, R9, R0, RZ, 0x3c, !PT ;  /* 0x0000000009097212 */ /* 0x000fe200078e3cff */
[----:B------:R-:W-:Y:S06]  /*2fe0*/  @P3 BRA `(.L_x_55) ;  /* 0xfffffffc002c3947 */ /* 0x000fec000383ffff */
[----:B------:R-:W-:Y:S01]  /*2ff0*/  ULEA UR5, UR6, UR37, 0x3 ;  /* 0x0000002506057291 */ /* 0x000fe2000f8e18ff */
[----:B------:R-:W-:-:S08]  /*3000*/  SHF.L.U32 R3, R12, 0x1f, RZ ;  /* 0x0000001f0c037819 */ /* 0x000fd000000006ff */
[----:B------:R-:W1:Y:S02]  /*3010*/  SYNCS.PHASECHK.TRANS64 P0, [UR5+0x140], R3 ;  /* 0x00014003ff0075a7 */ /* 0x000e640008001005 */
[----:B-1----:R-:W-:Y:S05]  /*3020*/  @P0 BRA `(.L_x_56) ;  /* 0x0000000000080947 */ /* 0x002fea0003800000 */
[----:B------:R-:W1:Y:S02]  /*3030*/  SYNCS.PHASECHK.TRANS64.TRYWAIT P0, [UR5+0x140], R3 ;  /* 0x00014003ff0075a7 */ /* 0x000e640008001105 */
[----:B-1----:R-:W-:Y:S05]  /*3040*/  @!P0 BRA `(.L_x_57) ;  /* 0x0000008c00588947 */ /* 0x002fea0003800000 */
.L_x_56:
[----:B------:R-:W-:-:S04]  /*3050*/  UIADD3 UR4, UPT, UPT, UR6, 0x1, URZ ;  /* 0x0000000106047890 */ /* 0x000fc8000fffe0ff */
[----:B------:R-:W-:-:S04]  /*3060*/  UISETP.NE.AND UP0, UPT, UR4, 0x2, UPT ;  /* 0x000000020400788c */ /* 0x000fc8000bf05270 */
[----:B------:R-:W-:Y:S02]  /*3070*/  USEL UR7, URZ, 0x1, UP0 ;  /* 0x00000001ff077887 */ /* 0x000fe40008000000 */
[----:B------:R-:W-:-:S04]  /*3080*/  USEL UR4, UR4, URZ, UP0 ;  /* 0x000000ff04047287 */ /* 0x000fc80008000000 */
[----:B------:R-:W-:Y:S01]  /*3090*/  ULEA UR4, UR4, UR37, 0x3 ;  /* 0x0000002504047291 */ /* 0x000fe2000f8e18ff */
[----:B-1----:R-:W-:-:S04]  /*30a0*/  LOP3.LUT R3, R12, UR7, RZ, 0x3c, !PT ;  /* 0x000000070c037c12 */ /* 0x002fc8000f8e3cff */
[----:B------:R-:W-:-:S04]  /*30b0*/  SHF.L.U32 R0, R3, 0x1f, RZ ;  /* 0x0000001f03007819 */ /* 0x000fc800000006ff */
[----:B------:R-:W1:Y:S02]  /*30c0*/  SYNCS.PHASECHK.TRANS64 P0, [UR4+0x140], R0 ;  /* 0x00014000ff0075a7 */ /* 0x000e640008001004 */
[----:B-1----:R-:W-:Y:S05]  /*30d0*/  @P0 EXIT ;  /* 0x000000000000094d */ /* 0x002fea0003800000 */
[----:B------:R-:W-:Y:S02]  /*30e0*/  SHF.L.U32 R3, R3, 0x1f, RZ ;  /* 0x0000001f03037819 */ /* 0x000fe400000006ff */
[----:B------:R-:W-:-:S07]  /*30f0*/  MOV R0, UR4 ;  /* 0x0000000400007c02 */ /* 0x000fce0008000f00 */
.L_x_58:
[----:B-1----:R1:W2:Y:S02]  /*3100*/  SYNCS.PHASECHK.TRANS64.TRYWAIT P0, [R0+URZ+0x140], R3 ;  /* 0x00014003000075a7 */ /* 0x0022a400080011ff */
[----:B--2---:R-:W-:Y:S05]  /*3110*/  @!P0 NANOSLEEP.SYNCS 0x989680 ;  /* 0x009896800000895d */ /* 0x004fea0003900000 */
[----:B------:R-:W2:Y:S02]  /*3120*/  @!P0 SYNCS.PHASECHK.TRANS64 P0, [R0+URZ+0x140], R3 ;  /* 0x00014003000085a7 */ /* 0x000ea400080010ff */
[----:B--2---:R-:W-:Y:S05]  /*3130*/  @P0 EXIT ;  /* 0x000000000000094d */ /* 0x004fea0003800000 */
[----:B------:R-:W-:Y:S05]  /*3140*/  BRA `(.L_x_58) ;  /* 0xfffffffc00ec7947 */ /* 0x000fea000383ffff */
.L_x_51:
[----:B------:R-:W-:-:S09]  /*3150*/  UISETP.NE.AND UP1, UPT, UR8, URZ, UPT ;  /* 0x000000ff0800728c */ /* 0x000fd2000bf25270 */
[----:B------:R-:W-:Y:S05]  /*3160*/  BRA.U UP1, `(.L_x_59) ;  /* 0x0000000d01187547 */ /* 0x000fea000b800000 */
[----:B------:R-:W-:Y:S01]  /*3170*/  UMOV UR4, 0x40 ;  /* 0x0000004000047882 */ /* 0x000fe20000000000 */
[----:B------:R-:W-:Y:S01]  /*3180*/  NOP ;  /* 0x0000000000007918 */ /* 0x000fe20000000000 */
[----:B------:R-:W-:Y:S01]  /*3190*/  ULEA UR4, UR37, UR4, 0x18 ;  /* 0x0000000425047291 */ /* 0x000fe2000f8ec0ff */
[----:B------:R-:W-:Y:S02]  /*31a0*/  UMOV UR5, 0x400 ;  /* 0x0000040000057882 */ /* 0x000fe40000000000 */
[----:B------:R-:W-:-:S06]  /*31b0*/  ULEA UR37, UR37, UR5, 0x18 ;  /* 0x0000000525257291 */ /* 0x000fcc000f8ec0ff */
[----:B------:R-:W1:Y:S02]  /*31c0*/  LDS.U8 R0, [UR4+0x1c] ;  /* 0x00001c04ff007984 */ /* 0x000e640008000000 */
[----:B-1----:R-:W-:-:S13]  /*31d0*/  ISETP.NE.AND P0, PT, R0, RZ, PT ;  /* 0x000000ff0000720c */ /* 0x002fda0003f05270 */
[----:B------:R-:W-:Y:S05]  /*31e0*/  @P0 BRA `(.L_x_60) ;  /* 0x0000000000580947 */ /* 0x000fea0003800000 */
[----:B------:R-:W-:-:S13]  /*31f0*/  ELECT P0, URZ, PT ;  /* 0x0000000000ff782f */ /* 0x000fda0003800000 */
[----:B------:R-:W-:Y:S05]  /*3200*/  @!P0 BRA `(.L_x_61) ;  /* 0x0000000000608947 */ /* 0x000fea0003800000 */
[----:B------:R-:W-:Y:S01]  /*3210*/  UMOV UR5, 0x10 ;  /* 0x0000001000057882 */ /* 0x000fe20000000000 */
[----:B------:R-:W-:Y:S01]  /*3220*/  HFMA2 R0, -RZ, RZ, 0, 5.9604644775390625e-08 ;  /* 0x00000001ff007431 */ /* 0x000fe200000001ff */
[----:B------:R-:W-:-:S03]  /*3230*/  MOV R2, 0xffff ;  /* 0x0000ffff00027802 */ /* 0x000fc60000000f00 */
[----:B------:R-:W-:Y:S04]  /*3240*/  DEPBAR.LE SB1, 0x36 ;  /* 0x00009d800000791a */ /* 0x000fe80000000000 */
[----:B------:R-:W1:Y:S02]  /*3250*/  UTCATOMSWS.FIND_AND_SET.ALIGN UP0, UR5, UR5 ;  /* 0x00000005000575e3 */ /* 0x000e640008000800 */
[----:B-1----:R-:W-:Y:S01]  /*3260*/  MOV R3, UR5 ;  /* 0x0000000500037c02 */ /* 0x002fe20008000f00 */
[----:B------:R-:W-:Y:S06]  /*3270*/  BRA.U UP0, `(.L_x_62) ;  /* 0x0000000100187547 */ /* 0x000fec000b800000 */
.L_x_63:
[----:B------:R-:W-:Y:S05]  /*3280*/  NANOSLEEP 0x64 ;  /* 0x000000640000795d */ /* 0x000fea0003800000 */
[----:B------:R-:W-:-:S05]  /*3290*/  UMOV UR5, 0x10 ;  /* 0x0000001000057882 */ /* 0x000fca0000000000 */
[----:B------:R-:W-:Y:S04]  /*32a0*/  DEPBAR.LE SB1, 0x36 ;  /* 0x00009d800000791a */ /* 0x000fe80000000000 */
[----:B------:R-:W1:Y:S02]  /*32b0*/  UTCATOMSWS.FIND_AND_SET.ALIGN UP0, UR5, UR5 ;  /* 0x00000005000575e3 */ /* 0x000e640008000800 */
[----:B-1----:R-:W-:Y:S01]  /*32c0*/  MOV R3, UR5 ;  /* 0x0000000500037c02 */ /* 0x002fe20008000f00 */
[----:B------:R-:W-:Y:S05]  /*32d0*/  BRA.U !UP0, `(.L_x_63) ;  /* 0xfffffffd08e87547 */ /* 0x000fea000b83ffff */
.L_x_62:
[-C--:B------:R-:W-:Y:S02]  /*32e0*/  SHF.L.U32 R2, R2, R3.reuse, RZ ;  /* 0x0000000302027219 */ /* 0x080fe400000006ff */
[----:B------:R-:W-:Y:S01]  /*32f0*/  SHF.L.U32 R0, R0, R3, RZ ;  /* 0x0000000300007219 */ /* 0x000fe200000006ff */
[----:B------:R-:W-:Y:S02]  /*3300*/  IMAD.SHL.U32 R3, R3, 0x20, RZ ;  /* 0x0000002003037824 */ /* 0x000fe400078e00ff */
[----:B------:R1:W-:Y:S04]  /*3310*/  ATOMS.OR RZ, [UR4+0x14], R2 ;  /* 0x00001402ffff798c */ /* 0x0003e8000b000004 */
[----:B------:R1:W-:Y:S04]  /*3320*/  ATOMS.OR RZ, [UR4+0x18], R0 ;  /* 0x00001800ffff798c */ /* 0x0003e8000b000004 */
[----:B------:R1:W-:Y:S01]  /*3330*/  STS [UR37+0x1c0], R3 ;  /* 0x0001c003ff007988 */ /* 0x0003e20008000825 */
[----:B------:R-:W-:Y:S05]  /*3340*/  BRA `(.L_x_61) ;  /* 0x0000000000107947 */ /* 0x000fea0003800000 */
.L_x_60:
[----:B------:R-:W-:Y:S02]  /*3350*/  MOV R0, 0xffffffff ;  /* 0xffffffff00007802 */ /* 0x000fe40000000f00 */
[----:B------:R-:W-:-:S03]  /*3360*/  MOV R2, 0x3390 ;  /* 0x0000339000027802 */ /* 0x000fc60000000f00 */
[----:B------:R1:W-:Y:S04]  /*3370*/  STS [UR37+0x1c0], R0 ;  /* 0x0001c000ff007988 */ /* 0x0003e80008000825 */
[----:B-1-3-5:R-:W-:Y:S05]  /*3380*/  CALL.REL.NOINC `($__internal_1_$__cuda_sm10x_tcgen05_guardrail_trap_phase_invalid_during_alloc) ;  /* 0x00000090006c7944 */ /* 0x02afea0003c00000 */
.L_x_61:
[----:B------:R-:W-:Y:S05]  /*3390*/  WARPSYNC.ALL ;  /* 0x0000000000007948 */ /* 0x000fea0003800000 */
[----:B------:R-:W2:Y:S01]  /*33a0*/  S2UR UR6, SR_CgaCtaId ;  /* 0x00000000000679c3 */ /* 0x000ea20000008800 */
[----:B------:R-:W-:Y:S01]  /*33b0*/  UMOV UR4, 0x400 ;  /* 0x0000040000047882 */ /* 0x000fe20000000000 */
[----:B------:R-:W-:-:S06]  /*33c0*/  NOP ;  /* 0x0000000000007918 */ /* 0x000fcc0000000000 */
[----:B------:R-:W-:Y:S06]  /*33d0*/  BAR.ARV 0x6, 0xa0 ;  /* 0x0182800000007b1d */ /* 0x000fec0000002000 */
[----:B------:R-:W4:Y:S01]  /*33e0*/  LDCU UR7, c[0x0][0x38c] ;  /* 0x00007180ff0777ac */ /* 0x000f220008000800 */
[----:B------:R-:W-:Y:S01]  /*33f0*/  IMAD.MOV.U32 R11, RZ, RZ, 0x1 ;  /* 0x00000001ff0b7424 */ /* 0x000fe200078e00ff */
[----:B------:R-:W-:Y:S01]  /*3400*/  CS2R R8, SRZ ;  /* 0x0000000000087805 */ /* 0x000fe2000001ff00 */
[----:B------:R-:W-:Y:S01]  /*3410*/  IMAD.MOV.U32 R10, RZ, RZ, RZ ;  /* 0x000000ffff0a7224 */ /* 0x000fe200078e00ff */
[----:B------:R-:W-:Y:S01]  /*3420*/  UMOV UR18, URZ ;  /* 0x000000ff00127c82 */ /* 0x000fe20008000000 */
[----:B------:R-:W-:Y:S01]  /*3430*/  UMOV UR17, URZ ;  /* 0x000000ff00117c82 */ /* 0x000fe20008000000 */
[----:B------:R-:W-:Y:S01]  /*3440*/  UMOV UR20, 0x0 ;  /* 0x0000000000147882 */ /* 0x000fe20000000000 */
[----:B------:R-:W-:Y:S01]  /*3450*/  UMOV UR21, 0x84004a0 ;  /* 0x084004a000157882 */ /* 0x000fe20000000000 */
[----:B--2---:R-:W-:Y:S01]  /*3460*/  ULEA UR6, UR6, UR4, 0x18 ;  /* 0x0000000406067291 */ /* 0x004fe2000f8ec0ff */
[----:B------:R-:W2:Y:S03]  /*3470*/  LDCU UR4, c[0x0][0x38c] ;  /* 0x00007180ff0477ac */ /* 0x000ea60008000800 */
[----:B------:R-:W-:-:S02]  /*3480*/  UIADD3 UR11, UPT, UPT, UR6, 0xc400, URZ ;  /* 0x0000c400060b7890 */ /* 0x000fc4000fffe0ff */
[----:B----4-:R-:W-:-:S03]  /*3490*/  UIADD3 UR7, UPT, UPT, UR7, 0x1f, URZ ;  /* 0x0000001f07077890 */ /* 0x010fc6000fffe0ff */
[----:B-1----:R-:W1:Y:S01]  /*34a0*/  LDS R0, [UR6+0x1c0] ;  /* 0x0001c006ff007984 */ /* 0x002e620008000800 */
[----:B------:R-:W-:Y:S02]  /*34b0*/  UIADD3 UR12, UPT, UPT, UR6, 0x1a400, URZ ;  /* 0x0001a400060c7890 */ /* 0x000fe4000fffe0ff */
[----:B------:R-:W-:Y:S02]  /*34c0*/  USHF.R.S32.HI UR5, URZ, 0x1f, UR7 ;  /* 0x0000001fff057899 */ /* 0x000fe40008011407 */
[----:B------:R-:W-:Y:S02]  /*34d0*/  USHF.R.U32.HI UR11, URZ, 0x4, UR11 ;  /* 0x00000004ff0b7899 */ /* 0x000fe4000801160b */
[----:B------:R-:W-:Y:S02]  /*34e0*/  ULEA.HI UR5, UR5, UR7, URZ, 0x5 ;  /* 0x0000000705057291 */ /* 0x000fe4000f8f28ff */
[----:B------:R-:W-:Y:S02]  /*34f0*/  USHF.R.U32.HI UR12, URZ, 0x4, UR12 ;  /* 0x00000004ff0c7899 */ /* 0x000fe4000801160c */
[----:B------:R-:W-:-:S02]  /*3500*/  USHF.R.S32.HI UR5, URZ, 0x5, UR5 ;  /* 0x00000005ff057899 */ /* 0x000fc40008011405 */
[----:B------:R-:W-:Y:S02]  /*3510*/  ULOP3.LUT UR11, UR11, 0x3fff, URZ, 0xc0, !UPT ;  /* 0x00003fff0b0b7892 */ /* 0x000fe4000f8ec0ff */
[----:B------:R-:W-:Y:S02]  /*3520*/  UISETP.LT.AND UP0, UPT, UR5, 0x1, UPT ;  /* 0x000000010500788c */ /* 0x000fe4000bf01270 */
[----:B------:R-:W-:Y:S02]  /*3530*/  ULOP3.LUT UR12, UR12, 0x3fff, URZ, 0xc0, !UPT ;  /* 0x00003fff0c0c7892 */ /* 0x000fe4000f8ec0ff */
[----:B------:R-:W-:Y:S02]  /*3540*/  USEL UR10, UR5, 0x1, !UP0 ;  /* 0x00000001050a7887 */ /* 0x000fe4000c000000 */
[----:B------:R-:W-:Y:S02]  /*3550*/  ULOP3.LUT UR11, UR11, 0x10000, URZ, 0xfc, !UPT ;  /* 0x000100000b0b7892 */ /* 0x000fe4000f8efcff */
[----:B------:R-:W-:-:S02]  /*3560*/  ULOP3.LUT UR12, UR12, 0x10000, URZ, 0xfc, !UPT ;  /* 0x000100000c0c7892 */ /* 0x000fc4000f8efcff */
[----:B------:R-:W-:Y:S02]  /*3570*/  UIADD3 UR10, UPT, UPT, -UR10, URZ, URZ ;  /* 0x000000ff0a0a7290 */ /* 0x000fe4000fffe1ff */
[----:B--2---:R-:W-:Y:S01]  /*3580*/  UISETP.GE.AND UP3, UPT, UR4, 0x1, UPT ;  /* 0x000000010400788c */ /* 0x004fe2000bf66270 */
[----:B-1----:R-:W-:-:S15]  /*3590*/  R2UR UR19, R0 ;  /* 0x00000000001372ca */ /* 0x002fde00000e0000 */
.L_x_70:
[----:B------:R-:W-:Y:S02]  /*35a0*/  LEA R0, R10, UR6, 0x3 ;  /* 0x000000060a007c11 */ /* 0x000fe4000f8e18ff */
[----:B------:R-:W-:Y:S02]  /*35b0*/  SHF.L.U32 R5, R9, 0x1f, RZ ;  /* 0x0000001f09057819 */ /* 0x000fe400000006ff */
[----:B------:R-:W-:Y:S01]  /*35c0*/  PLOP3.LUT P0, PT, PT, PT, UP3, 0x80, 0x8 ;  /* 0x000000000008781c */ /* 0x000fe20003f0f038 */
[----:B------:R-:W-:Y:S01]  /*35d0*/  VIADD R3, R0, 0x140 ;  /* 0x0000014000037836 */ /* 0x000fe20000000000 */
[----:B-1----:R-:W1:Y:S02]  /*35e0*/  SYNCS.PHASECHK.TRANS64.TRYWAIT P1, [R0+URZ+0x130], R5 ;  /* 0x00013005000075a7 */ /* 0x002e6400080211ff */
[----:B-1--4-:R-:W-:Y:S09]  /*35f0*/  @!P1 BRA `(.L_x_64) ;  /* 0x0000008800049947 */ /* 0x012ff20003800000 */
.L_x_169:
[----:B------:R-:W-:Y:S01]  /*3600*/  LEA R4, R10, UR6, 0x4 ;  /* 0x000000060a047c11 */ /* 0x000fe2000f8e20ff */
[----:B------:R-:W-:Y:S01]  /*3610*/  @UP3 ULEA UR4, UR17, UR6, 0x3 ;  /* 0x0000000611043291 */ /* 0x000fe2000f8e18ff */
[----:B------:R-:W-:Y:S01]  /*3620*/  PLOP3.LUT P2, PT, PT, PT, PT, 0x80, 0x8 ;  /* 0x000000000008781c */ /* 0x000fe20003f4f070 */
[----:B------:R-:W-:Y:S01]  /*3630*/  ULEA UR9, UR18, UR6, 0x3 ;  /* 0x0000000612097291 */ /* 0x000fe2000f8e18ff */
[----:B------:R-:W-:Y:S02]  /*3640*/  PRMT R3, RZ, 0x654, R3 ;  /* 0x00000654ff037816 */ /* 0x000fe40000000003 */
[----:B-1----:R-:W1:Y:S01]  /*3650*/  LDS.128 R4, [R4+0x1a0] ;  /* 0x0001a00004047984 */ /* 0x002e620000000c00 */
[----:B------:R-:W-:Y:S02]  /*3660*/  @P0 SHF.L.U32 R2, R8, 0x1f, RZ ;  /* 0x0000001f08020819 */ /* 0x000fe400000006ff */
[----:B------:R-:W-:Y:S01]  /*3670*/  SHF.L.U32 R0, R11, 0x1f, RZ ;  /* 0x0000001f0b007819 */ /* 0x000fe200000006ff */
[----:B------:R-:W-:Y:S01]  /*3680*/  @!PT LDS RZ, [RZ] ;  /* 0x00000000fffff984 */ /* 0x000fe20000000800 */
[----:B------:R-:W-:Y:S01]  /*3690*/  @!PT LDS RZ, [RZ] ;  /* 0x00000000fffff984 */ /* 0x000fe20000000800 */
[----:B------:R-:W-:Y:S01]  /*36a0*/  @!PT LDS RZ, [RZ] ;  /* 0x00000000fffff984 */ /* 0x000fe20000000800 */
[----:B------:R-:W-:Y:S01]  /*36b0*/  @!PT LDS RZ, [RZ] ;  /* 0x00000000fffff984 */ /* 0x000fe20000000800 */
[----:B------:R2:W-:Y:S06]  /*36c0*/  MEMBAR.ALL.CTA ;  /* 0x0000000000007992 */ /* 0x0005ec0000008000 */
[----:B--2---:R-:W2:Y:S02]  /*36d0*/  FENCE.VIEW.ASYNC.S ;  /* 0x00000000000073c6 */ /* 0x004ea40000000000 */
[----:B--2---:R2:W-:Y:S01]  /*36e0*/  SYNCS.ARRIVE.TRANS64.RED.A1T0 RZ, [R3+URZ], RZ ;  /* 0x000000ff03ff79a7 */ /* 0x0045e200081004ff */
[----:B------:R2:W4:Y:S01]  /*36f0*/  @P0 SYNCS.PHASECHK.TRANS64.TRYWAIT P2, [UR4], R2 ;  /* 0x00000002ff0005a7 */ /* 0x0005220008041104 */
[----:B-1----:R-:W-:Y:S01]  /*3700*/  LOP3.LUT P1, RZ, R6, 0x1, RZ, 0xc0, !PT ;  /* 0x0000000106ff7812 */ /* 0x002fe2000782c0ff */
[----:B------:R-:W1:Y:S02]  /*3710*/  SYNCS.PHASECHK.TRANS64.TRYWAIT P0, [UR9+0x160], R0 ;  /* 0x00016000ff0075a7 */ /* 0x000e640008001109 */
[----:B-12-4-:R-:W-:Y:S10]  /*3720*/  @!P0 BRA `(.L_x_65) ;  /* 0x0000008400cc8947 */ /* 0x016ff40003800000 */
.L_x_171:
[----:B------:R-:W-:Y:S01]  /*3730*/  IADD3 R10, PT, PT, R10, 0x1, RZ ;  /* 0x000000010a0a7810 */ /* 0x000fe20007ffe0ff */
[----:B------:R-:W-:Y:S06]  /*3740*/  BRA.U !UP3, `(.L_x_66) ;  /* 0x000000010b887547 */ /* 0x000fec000b800000 */
[----:B------:R-:W-:Y:S02]  /*3750*/  ULEA UR8, UR18, UR19, 0x8 ;  /* 0x0000001312087291 */ /* 0x000fe4000f8e40ff */
[----:B------:R-:W-:Y:S01]  /*3760*/  UPLOP3.LUT UP4, UPT, UPT, UPT, UPT, 0x40, 0x4 ;  /* 0x000000000004789c */ /* 0x000fe20003f8e870 */
[----:B------:R-:W-:Y:S01]  /*3770*/  UMOV UR16, UR10 ;  /* 0x0000000a00107c82 */ /* 0x000fe20008000000 */
[----:B------:R-:W-:Y:S01]  /*3780*/  UMOV UR15, UR5 ;  /* 0x00000005000f7c82 */ /* 0x000fe20008000000 */
[----:B------:R-:W-:-:S08]  /*3790*/  UMOV UR14, UR17 ;  /* 0x00000011000e7c82 */ /* 0x000fd00008000000 */
.L_x_69:
[----:B------:R-:W-:Y:S02]  /*37a0*/  UIADD3 UR16, UPT, UPT, UR16, 0x1, URZ ;  /* 0x0000000110107890 */ /* 0x000fe4000fffe0ff */
[----:B--2---:R-:W-:Y:S02]  /*37b0*/  ULEA UR7, UR14, UR6, 0x3 ;  /* 0x000000060e077291 */ /* 0x004fe4000f8e18ff */
[----:B------:R-:W-:Y:S01]  /*37c0*/  UISETP.NE.AND UP0, UPT, UR16, URZ, UPT ;  /* 0x000000ff1000728c */ /* 0x000fe2000bf05270 */
[----:B----4-:R-:W-:Y:S10]  /*37d0*/  @P2 BRA `(.L_x_67) ;  /* 0x00000000000c2947 */ /* 0x010ff40003800000 */
[----:B-1----:R-:W-:Y:S04]  /*37e0*/  SHF.L.U32 R3, R8, 0x1f, RZ ;  /* 0x0000001f08037819 */ /* 0x002fe800000006ff */
[----:B------:R-:W1:Y:S02]  /*37f0*/  SYNCS.PHASECHK.TRANS64.TRYWAIT P0, [UR7], R3 ;  /* 0x00000003ff0075a7 */ /* 0x000e640008001107 */
[----:B-1----:R-:W-:Y:S05]  /*3800*/  @!P0 BRA `(.L_x_68) ;  /* 0x0000008400ac8947 */ /* 0x002fea0003800000 */
.L_x_67:
[----:B------:R-:W-:Y:S01]  /*3810*/  UISETP.NE.AND UP1, UPT, UR15, 0x1, UPT ;  /* 0x000000010f00788c */ /* 0x000fe2000bf25270 */
[----:B------:R-:W-:Y:S01]  /*3820*/  PLOP3.LUT P2, PT, PT, PT, PT, 0x80, 0x8 ;  /* 0x000000000008781c */ /* 0x000fe20003f4f070 */
[----:B------:R-:W-:Y:S02]  /*3830*/  UIADD3 UR17, UPT, UPT, UR14, 0x1, URZ ;  /* 0x000000010e117890 */ /* 0x000fe4000fffe0ff */
[----:B------:R-:W-:Y:S02]  /*3840*/  ULEA UR22, UR14, UR12, 0x9 ;  /* 0x0000000c0e167291 */ /* 0x000fe4000f8e48ff */
[----:B------:R-:W-:Y:S01]  /*3850*/  UISETP.NE.AND UP2, UPT, UR17, 0xe, UPT ;  /* 0x0000000e1100788c */ /* 0x000fe2000bf45270 */
[----:B------:R-:W-:Y:S01]  /*3860*/  PLOP3.LUT P0, PT, PT, PT, UP1, 0x80, 0x8 ;  /* 0x000000000008781c */ /* 0x000fe20003f0f018 */
[----:B------:R-:W-:Y:S02]  /*3870*/  ULEA UR24, UR14, UR11, 0x8 ;  /* 0x0000000b0e187291 */ /* 0x000fe4000f8e40ff */
[----:B------:R-:W-:Y:S02]  /*3880*/  USEL UR13, URZ, 0x1, UP2 ;  /* 0x00000001ff0d7887 */ /* 0x000fe40009000000 */
[----:B------:R-:W-:Y:S02]  /*3890*/  USEL UR17, UR17, URZ, UP2 ;  /* 0x000000ff11117287 */ /* 0x000fe40009000000 */
[----:B------:R-:W-:Y:S02]  /*38a0*/  UIADD3 UR7, UPT, UPT, UR7, 0x70, URZ ;  /* 0x0000007007077890 */ /* 0x000fe4000fffe0ff */
[----:B------:R-:W-:Y:S01]  /*38b0*/  @UP1 ULEA UR4, UR17, UR6, 0x3 ;  /* 0x0000000611041291 */ /* 0x000fe2000f8e18ff */
[----:B------:R-:W-:Y:S01]  /*38c0*/  LOP3.LUT R8, R8, UR13, RZ, 0x3c, !PT ;  /* 0x0000000d08087c12 */ /* 0x000fe2000f8e3cff */
[----:B------:R-:W-:Y:S01]  /*38d0*/  UMOV UR23, 0xc0004010 ;  /* 0xc000401000177882 */ /* 0x000fe20000000000 */
[----:B------:R-:W-:Y:S01]  /*38e0*/  UMOV UR25, 0xc0004010 ;  /* 0xc000401000197882 */ /* 0x000fe20000000000 */
[----:B------:R-:W-:Y:S01]  /*38f0*/  UIADD3 UR15, UPT, UPT, UR15, -0x1, URZ ;  /* 0xffffffff0f0f7890 */ /* 0x000fe2000fffe0ff */
[----:B-1----:R-:W-:Y:S01]  /*3900*/  @P0 SHF.L.U32 R0, R8, 0x1f, RZ ;  /* 0x0000001f08000819 */ /* 0x002fe200000006ff */
[----:B------:R-:W-:Y:S03]  /*3910*/  UMOV UR14, UR17 ;  /* 0x00000011000e7c82 */ /* 0x000fe60008000000 */
[----:B------:R2:W4:Y:S01]  /*3920*/  @P0 SYNCS.PHASECHK.TRANS64.TRYWAIT P2, [UR4], R0 ;  /* 0x00000000ff0005a7 */ /* 0x0005220008041104 */
[----:B------:R2:W-:Y:S01]  /*3930*/  UTCIMMA gdesc[UR24], gdesc[UR22], tmem[UR8], tmem[UR20], idesc[UR21], UP4 ;  /* 0x00ff1416180075ea */ /* 0x0005e2000a000108 */
[----:B------:R-:W-:Y:S01]  /*3940*/  UPLOP3.LUT UP4, UPT, UPT, UPT, UPT, 0x80, 0x8 ;  /* 0x000000000008789c */ /* 0x000fe20003f8f070 */
[----:B------:R2:W-:Y:S01]  /*3950*/  UTCBAR [UR7], URZ ;  /* 0x000000ff070073e9 */ /* 0x0005e200080000ff */
[----:B------:R-:W-:Y:S09]  /*3960*/  BRA.U UP0, `(.L_x_69) ;  /* 0xfffffffd008c7547 */ /* 0x000ff2000b83ffff */
.L_x_66:
[----:B------:R-:W-:Y:S01]  /*3970*/  UIADD3 UR18, UPT, UPT, UR18, 0x1, URZ ;  /* 0x0000000112127890 */ /* 0x000fe2000fffe0ff */
[C---:B------:R-:W-:Y:S01]  /*3980*/  ISETP.NE.AND P0, PT, R10.reuse, 0x2, PT ;  /* 0x000000020a00780c */ /* 0x040fe20003f05270 */
[----:B------:R-:W-:Y:S02]  /*3990*/  UIADD3 UR9, UPT, UPT, UR9, 0x150, URZ ;  /* 0x0000015009097890 */ /* 0x000fe4000fffe0ff */
[----:B------:R-:W-:Y:S01]  /*39a0*/  UISETP.NE.AND UP0, UPT, UR18, 0x2, UPT ;  /* 0x000000021200788c */ /* 0x000fe2000bf05270 */
[----:B-12---:R-:W-:Y:S02]  /*39b0*/  SEL R0, RZ, 0x1, P0 ;  /* 0x00000001ff007807 */ /* 0x006fe40000000000 */
[----:B------:R-:W-:Y:S01]  /*39c0*/  SEL R10, R10, RZ, P0 ;  /* 0x000000ff0a0a7207 */ /* 0x000fe20000000000 */
[----:B------:R-:W-:Y:S01]  /*39d0*/  USEL UR4, URZ, 0x1, UP0 ;  /* 0x00000001ff047887 */ /* 0x000fe20008000000 */
[----:B------:R-:W-:Y:S01]  /*39e0*/  LOP3.LUT R9, R9, R0, RZ, 0x3c, !PT ;  /* 0x0000000009097212 */ /* 0x000fe200078e3cff */
[----:B------:R-:W-:Y:S01]  /*39f0*/  USEL UR18, UR18, URZ, UP0 ;  /* 0x000000ff12127287 */ /* 0x000fe20008000000 */
[----:B------:R1:W-:Y:S03]  /*3a00*/  UTCBAR [UR9], URZ ;  /* 0x000000ff090073e9 */ /* 0x0003e600080000ff */
[----:B------:R-:W-:Y:S01]  /*3a10*/  LOP3.LUT R11, R11, UR4, RZ, 0x3c, !PT ;  /* 0x000000040b0b7c12 */ /* 0x000fe2000f8e3cff */
[----:B------:R-:W-:Y:S07]  /*3a20*/  @P1 BRA `(.L_x_70) ;  /* 0xfffffff800dc1947 */ /* 0x000fee000383ffff */
[----:B------:R-:W2:Y:S01]  /*3a30*/  S2UR UR4, SR_CgaCtaId ;  /* 0x00000000000479c3 */ /* 0x000ea20000008800 */
[----:B------:R-:W-:Y:S01]  /*3a40*/  ELECT P0, URZ, PT ;  /* 0x0000000000ff782f */ /* 0x000fe20003800000 */
[----:B------:R-:W-:Y:S01]  /*3a50*/  IMAD.MOV.U32 R0, RZ, RZ, 0x1 ;  /* 0x00000001ff007424 */ /* 0x000fe200078e00ff */
[----:B------:R-:W-:Y:S01]  /*3a60*/  UIADD3 UR6, UPT, UPT, UR6, 0x160, URZ ;  /* 0x0000016006067890 */ /* 0x000fe2000fffe0ff */
[----:B------:R-:W-:Y:S01]  /*3a70*/  SHF.L.U32 R3, R11, 0x1f, RZ ;  /* 0x0000001f0b037819 */ /* 0x000fe200000006ff */
[----:B------:R-:W-:-:S03]  /*3a80*/  UMOV UR5, 0x40 ;  /* 0x0000004000057882 */ /* 0x000fc60000000000 */
[----:B------:R-:W-:Y:S01]  /*3a90*/  UVIRTCOUNT.DEALLOC.SMPOOL 0x80 ;  /* 0x000000800000784c */ /* 0x000fe20000000000 */
[----:B--2---:R-:W-:Y:S02]  /*3aa0*/  ULEA UR4, UR4, UR5, 0x18 ;  /* 0x0000000504047291 */ /* 0x004fe4000f8ec0ff */
[----:B------:R-:W-:-:S07]  /*3ab0*/  ULEA UR5, UR18, UR6, 0x3 ;  /* 0x0000000612057291 */ /* 0x000fce000f8e18ff */
[----:B------:R2:W-:Y:S02]  /*3ac0*/  @P0 STS.U8 [UR4+0x1c], R0 ;  /* 0x00001c00ff000988 */ /* 0x0005e40008000004 */
[----:B------:R-:W3:Y:S02]  /*3ad0*/  SYNCS.PHASECHK.TRANS64.TRYWAIT P0, [UR5], R3 ;  /* 0x00000003ff0075a7 */ /* 0x000ee40008001105 */
[----:B--23--:R-:W-:Y:S05]  /*3ae0*/  @!P0 BRA `(.L_x_71) ;  /* 0x00000084000c8947 */ /* 0x00cfea0003800000 */
.L_x_174:
[----:B------:R-:W-:-:S04]  /*3af0*/  UIADD3 UR7, UPT, UPT, UR18, 0x1, URZ ;  /* 0x0000000112077890 */ /* 0x000fc8000fffe0ff */
[----:B------:R-:W-:-:S04]  /*3b00*/  UISETP.NE.AND UP0, UPT, UR7, 0x2, UPT ;  /* 0x000000020700788c */ /* 0x000fc8000bf05270 */
[----:B------:R-:W-:Y:S02]  /*3b10*/  USEL UR5, URZ, 0x1, UP0 ;  /* 0x00000001ff057887 */ /* 0x000fe40008000000 */
[----:B------:R-:W-:-:S04]  /*3b20*/  USEL UR7, UR7, URZ, UP0 ;  /* 0x000000ff07077287 */ /* 0x000fc80008000000 */
[----:B------:R-:W-:Y:S01]  /*3b30*/  ULEA UR7, UR7, UR6, 0x3 ;  /* 0x0000000607077291 */ /* 0x000fe2000f8e18ff */
[----:B--2---:R-:W-:-:S04]  /*3b40*/  LOP3.LUT R3, R11, UR5, RZ, 0x3c, !PT ;  /* 0x000000050b037c12 */ /* 0x004fc8000f8e3cff */
[----:B------:R-:W-:-:S04]  /*3b50*/  SHF.L.U32 R3, R3, 0x1f, RZ ;  /* 0x0000001f03037819 */ /* 0x000fc800000006ff */
[----:B------:R-:W2:Y:S02]  /*3b60*/  SYNCS.PHASECHK.TRANS64.TRYWAIT P0, [UR7], R3 ;  /* 0x00000003ff0075a7 */ /* 0x000ea40008001107 */
[----:B--2---:R-:W-:Y:S05]  /*3b70*/  @!P0 BRA `(.L_x_72) ;  /* 0x0000008400008947 */ /* 0x004fea0003800000 */
.L_x_176:
[----:B------:R-:W-:Y:S01]  /*3b80*/  NOP ;  /* 0x0000000000007918 */ /* 0x000fe20000000000 */
[----:B--2---:R-:W2:Y:S01]  /*3b90*/  LDS R0, [UR4+0x14] ;  /* 0x00001404ff007984 */ /* 0x004ea20008000800 */
[----:B------:R-:W-:Y:S01]  /*3ba0*/  ULOP3.LUT UR6, UR19, 0xffff, URZ, 0xc0, !UPT ;  /* 0x0000ffff13067892 */ /* 0x000fe2000f8ec0ff */
[----:B------:R-:W-:Y:S01]  /*3bb0*/  UMOV UR8, 0xffff ;  /* 0x0000ffff00087882 */ /* 0x000fe20000000000 */
[----:B------:R-:W-:Y:S02]  /*3bc0*/  UMOV UR5, 0x1 ;  /* 0x0000000100057882 */ /* 0x000fe40000000000 */
[----:B------:R-:W-:-:S04]  /*3bd0*/  USHF.R.U32.HI UR6, URZ, 0x5, UR6 ;  /* 0x00000005ff067899 */ /* 0x000fc80008011606 */
[----:B------:R-:W-:Y:S02]  /*3be0*/  USHF.L.U32 UR8, UR8, UR6, URZ ;  /* 0x0000000608087299 */ /* 0x000fe400080006ff */
[----:B------:R-:W-:-:S04]  /*3bf0*/  USHF.L.U32 UR5, UR5, UR6, URZ ;  /* 0x0000000605057299 */ /* 0x000fc800080006ff */
[----:B--2---:R-:W-:-:S04]  /*3c00*/  LOP3.LUT R0, R0, UR8, RZ, 0xc0, !PT ;  /* 0x0000000800007c12 */ /* 0x004fc8000f8ec0ff */
[----:B------:R-:W-:-:S13]  /*3c10*/  ISETP.NE.AND P0, PT, R0, UR8, PT ;  /* 0x0000000800007c0c */ /* 0x000fda000bf05270 */
[----:B------:R-:W-:Y:S05]  /*3c20*/  @P0 BRA `(.L_x_73) ;  /* 0x0000000000580947 */ /* 0x000fea0003800000 */
[----:B------:R-:W2:Y:S02]  /*3c30*/  LDS R0, [UR4+0x18] ;  /* 0x00001804ff007984 */ /* 0x000ea40008000800 */
[----:B--2---:R-:W-:-:S04]  /*3c40*/  LOP3.LUT R0, R0, UR5, RZ, 0xc0, !PT ;  /* 0x0000000500007c12 */ /* 0x004fc8000f8ec0ff */
[----:B------:R-:W-:-:S13]  /*3c50*/  ISETP.NE.AND P0, PT, R0, UR5, PT ;  /* 0x0000000500007c0c */ /* 0x000fda000bf05270 */
[----:B------:R-:W-:Y:S05]  /*3c60*/  @P0 BRA `(.L_x_74) ;  /* 0x00000000003c0947 */ /* 0x000fea0003800000 */
[----:B------:R-:W2:Y:S01]  /*3c70*/  S2R R2, SR_LANEID ;  /* 0x0000000000027919 */ /* 0x000ea20000000000 */
[----:B------:R-:W-:Y:S01]  /*3c80*/  ULOP3.LUT UR8, URZ, UR8, URZ, 0x33, !UPT ;  /* 0x00000008ff087292 */ /* 0x000fe2000f8e33ff */
[----:B------:R-:W-:Y:S01]  /*3c90*/  LOP3.LUT R4, RZ, UR5, RZ, 0x33, !PT ;  /* 0x00000005ff047c12 */ /* 0x000fe2000f8e33ff */
[----:B------:R-:W-:Y:S02]  /*3ca0*/  VOTEU.ANY UR7, UPT, PT ;  /* 0x0000000000077886 */ /* 0x000fe400038e0100 */
[----:B------:R-:W-:Y:S01]  /*3cb0*/  UFLO.U32 UR7, UR7 ;  /* 0x00000007000772bd */ /* 0x000fe200080e0000 */
[----:B------:R-:W3:Y:S01]  /*3cc0*/  REDUX UR5, R4 ;  /* 0x00000000040573c4 */ /* 0x000ee20000000000 */
[----:B------:R-:W-:-:S06]  /*3cd0*/  IMAD.U32 R0, RZ, RZ, UR8 ;  /* 0x00000008ff007e24 */ /* 0x000fcc000f8e00ff */
[----:B------:R1:W-:Y:S01]  /*3ce0*/  UTCATOMSWS.AND URZ, UR8 ;  /* 0x0000000800ff79e3 */ /* 0x0003e20008000000 */
[----:B------:R-:W4:Y:S01]  /*3cf0*/  REDUX UR6, R0 ;  /* 0x00000000000673c4 */ /* 0x000f220000000000 */
[----:B--2---:R-:W-:Y:S01]  /*3d00*/  ISETP.EQ.U32.AND P0, PT, R2, UR7, PT ;  /* 0x0000000702007c0c */ /* 0x004fe2000bf02070 */
[----:B---3--:R-:W-:Y:S01]  /*3d10*/  IMAD.U32 R2, RZ, RZ, UR5 ;  /* 0x00000005ff027e24 */ /* 0x008fe2000f8e00ff */
[----:B----4-:R-:W-:-:S11]  /*3d20*/  MOV R3, UR6 ;  /* 0x0000000600037c02 */ /* 0x010fd60008000f00 */
[----:B------:R1:W-:Y:S04]  /*3d30*/  @P0 ATOMS.AND RZ, [UR4+0x14], R3 ;  /* 0x00001403ffff098c */ /* 0x0003e8000a800004 */
[----:B------:R1:W-:Y:S01]  /*3d40*/  @P0 ATOMS.AND RZ, [UR4+0x18], R2 ;  /* 0x00001802ffff098c */ /* 0x0003e2000a800004 */
[----:B------:R-:W-:Y:S05]  /*3d50*/  BRA `(.L_x_75) ;  /* 0x0000000000147947 */ /* 0x000fea0003800000 */
.L_x_74:
[----:B------:R-:W-:Y:S02]  /*3d60*/  MOV R2, 0x3d80 ;  /* 0x00003d8000027802 */ /* 0x000fe40000000f00 */
[----:B-1--45:R-:W-:Y:S05]  /*3d70*/  CALL.REL.NOINC `($__internal_0_$__cuda_sm10x_tcgen05_guardrail_trap_col_being_dealloced_not_returned_by_alloc) ;  /* 0x0000008400e47944 */ /* 0x032fea0003c00000 */
[----:B------:R-:W-:Y:S05]  /*3d80*/  BRA `(.L_x_75) ;  /* 0x0000000000087947 */ /* 0x000fea0003800000 */
.L_x_73:
[----:B------:R-:W-:Y:S02]  /*3d90*/  MOV R2, 0x3db0 ;  /* 0x00003db000027802 */ /* 0x000fe40000000f00 */
[----:B-1--45:R-:W-:Y:S05]  /*3da0*/  CALL.REL.NOINC `($__internal_2_$__cuda_sm10x_tcgen05_guardrail_trap_unallocated_columns_being_dealloced) ;  /* 0x0000008400f07944 */ /* 0x032fea0003c00000 */
.L_x_75:
[----:B------:R-:W-:Y:S01]  /*3db0*/  NOP ;  /* 0x0000000000007918 */ /* 0x000fe20000000000 */
[----:B-1----:R-:W-:Y:S05]  /*3dc0*/  EXIT ;  /* 0x000000000000794d */ /* 0x002fea0003800000 */
.L_x_59:
[----:B------:R-:W-:-:S09]  /*3dd0*/  UISETP.NE.OR UP2, UPT, UR8, 0x3, !UP2 ;  /* 0x000000030800788c */ /* 0x000fd2000d745670 */
[----:B------:R-:W-:Y:S05]  /*3de0*/  BRA.U UP2, `(.L_x_76) ;  /* 0x0000001102147547 */ /* 0x000fea000b800000 */
[----:B------:R-:W1:Y:S01]  /*3df0*/  LDC R0, c[0x0][0xb30] ;  /* 0x0002cc00ff007b82 */ /* 0x000e620000000800 */
[----:B------:R-:W2:Y:S01]  /*3e00*/  LDCU.64 UR8, c[0x0][0x888] ;  /* 0x00011100ff0877ac */ /* 0x000ea20008000a00 */
[----:B------:R-:W-:Y:S02]  /*3e10*/  HFMA2 R29, -RZ, RZ, 0, 0 ;  /* 0x00000000ff1d7431 */ /* 0x000fe400000001ff */
[----:B------:R-:W-:Y:S01]  /*3e20*/  IMAD.MOV.U32 R31, RZ, RZ, 0x1 ;  /* 0x00000001ff1f7424 */ /* 0x000fe200078e00ff */
[----:B------:R-:W-:Y:S01]  /*3e30*/  MOV R23, 0x2000 ;  /* 0x0000200000177802 */ /* 0x000fe20000000f00 */
[----:B------:R-:W4:Y:S01]  /*3e40*/  LDCU.64 UR4, c[0x0][0x890] ;  /* 0x00011200ff0477ac */ /* 0x000f220008000a00 */
[----:B------:R-:W-:Y:S01]  /*3e50*/  IMAD.MOV.U32 R30, RZ, RZ, RZ ;  /* 0x000000ffff1e7224 */ /* 0x000fe200078e00ff */
[----:B------:R-:W3:Y:S01]  /*3e60*/  LDC R19, c[0x0][0x370] ;  /* 0x0000dc00ff137b82 */ /* 0x000ee20000000800 */
[----:B------:R-:W-:Y:S01]  /*3e70*/  UMOV UR7, 0x400 ;  /* 0x0000040000077882 */ /* 0x000fe20000000000 */
[----:B------:R-:W-:-:S02]  /*3e80*/  UPLOP3.LUT UP1, UPT, UPT, UPT, UPT, 0x40, 0x4 ;  /* 0x000000000004789c */ /* 0x000fc40003f2e870 */
[----:B------:R-:W-:-:S04]  /*3e90*/  ULEA UR7, UR37, UR7, 0x18 ;  /* 0x0000000725077291 */ /* 0x000fc8000f8ec0ff */
[----:B------:R-:W3:Y:S01]  /*3ea0*/  LDC R2, c[0x0][0xb0c] ;  /* 0x0002c300ff027b82 */ /* 0x000ee20000000800 */
[----:B------:R-:W-:Y:S02]  /*3eb0*/  UIADD3 UR13, UPT, UPT, UR7, 0xf8, URZ ;  /* 0x000000f8070d7890 */ /* 0x000fe4000fffe0ff */
[----:B--2---:R-:W-:Y:S02]  /*3ec0*/  UISETP.NE.U32.AND UP2, UPT, UR8, URZ, UPT ;  /* 0x000000ff0800728c */ /* 0x004fe4000bf45070 */
[----:B------:R-:W-:Y:S02]  /*3ed0*/  UIADD3 UR33, UPT, UPT, UR7, 0xe0, URZ ;  /* 0x000000e007217890 */ /* 0x000fe4000fffe0ff */
[----:B----4-:R-:W-:Y:S01]  /*3ee0*/  UISETP.NE.U32.AND UP3, UPT, UR4, URZ, UPT ;  /* 0x000000ff0400728c */ /* 0x010fe2000bf65070 */
[----:B------:R-:W2:Y:S01]  /*3ef0*/  LDC R18, c[0x0][0xb20] ;  /* 0x0002c800ff127b82 */ /* 0x000ea20000000800 */
[----:B-1----:R-:W-:Y:S01]  /*3f00*/  ISETP.NE.AND P1, PT, R0, 0x1, PT ;  /* 0x000000010000780c */ /* 0x002fe20003f25270 */
[----:B------:R-:W-:-:S02]  /*3f10*/  UISETP.NE.AND.EX UP2, UPT, UR9, URZ, UPT, UP2 ;  /* 0x000000ff0900728c */ /* 0x000fc4000bf45320 */
[----:B------:R-:W-:Y:S02]  /*3f20*/  UIADD3 UR25, UPT, UPT, UR7, 0xe8, URZ ;  /* 0x000000e807197890 */ /* 0x000fe4000fffe0ff */
[----:B------:R-:W-:Y:S02]  /*3f30*/  UIADD3 UR17, UPT, UPT, UR7, 0xf0, URZ ;  /* 0x000000f007117890 */ /* 0x000fe4000fffe0ff */
[----:B------:R-:W1:Y:S01]  /*3f40*/  LDC.64 R32, c[0x0][0x348] ;  /* 0x0000d200ff207b82 */ /* 0x000e620000000a00 */
[----:B------:R-:W-:Y:S02]  /*3f50*/  UPRMT UR13, UR37, 0x654, UR13 ;  /* 0x00000654250d7896 */ /* 0x000fe4000800000d */
[----:B------:R-:W-:-:S05]  /*3f60*/  UISETP.NE.AND.EX UP3, UPT, UR5, URZ, UPT, UP3 ;  /* 0x000000ff0500728c */ /* 0x000fca000bf65330 */
[----:B------:R-:W4:Y:S08]  /*3f70*/  LDC.64 R16, c[0x0][0xb10] ;  /* 0x0002c400ff107b82 */ /* 0x000f300000000a00 */
[----:B------:R-:W1:Y:S08]  /*3f80*/  LDC.64 R6, c[0x0][0xb18] ;  /* 0x0002c600ff067b82 */ /* 0x000e700000000a00 */
[----:B------:R-:W1:Y:S08]  /*3f90*/  LDC.64 R4, c[0x0][0xb28] ;  /* 0x0002ca00ff047b82 */ /* 0x000e700000000a00 */
[----:B--23--:R-:W1:Y:S02]  /*3fa0*/  LDC R22, c[0x0][0x374] ;  /* 0x0000dd00ff167b82 */ /* 0x00ce640000000800 */
.L_x_87:
[C---:B------:R-:W-:Y:S02]  /*3fb0*/  LEA R0, R30.reuse, UR7, 0x3 ;  /* 0x000000071e007c11 */ /* 0x040fe4000f8e18ff */
[----:B------:R-:W-:Y:S02]  /*3fc0*/  SHF.L.U32 R3, R29, 0x1f, RZ ;  /* 0x0000001f1d037819 */ /* 0x000fe400000006ff */
[----:B------:R-:W-:Y:S02]  /*3fd0*/  LEA R24, R30, UR7, 0x4 ;  /* 0x000000071e187c11 */ /* 0x000fe4000f8e20ff */
[----:B--2---:R-:W2:Y:S02]  /*3fe0*/  SYNCS.PHASECHK.TRANS64.TRYWAIT P0, [R0+URZ+0x130], R3 ;  /* 0x00013003000075a7 */ /* 0x004ea400080011ff */
[----:B--2---:R-:W-:Y:S05]  /*3ff0*/  @!P0 BRA `(.L_x_77) ;  /* 0x0000007c00f88947 */ /* 0x004fea0003800000 */
.L_x_177:
[----:B------:R-:W-:Y:S01]  /*4000*/  ISETP.GE.AND P0, PT, R72, 0x1, PT ;  /* 0x000000014800780c */ /* 0x000fe20003f06270 */
[----:B------:R-:W3:Y:S01]  /*4010*/  LDS.128 R24, [R24+0x1a0] ;  /* 0x0001a00018187984 */ /* 0x000ee20000000c00 */
[----:B--2---:R-:W-:Y:S01]  /*4020*/  VIADD R0, R0, 0x140 ;  /* 0x0000014000007836 */ /* 0x004fe20000000000 */
[----:B------:R-:W-:Y:S01]  /*4030*/  @!PT LDS RZ, [RZ] ;  /* 0x00000000fffff984 */ /* 0x000fe20000000800 */
[----:B------:R-:W-:Y:S01]  /*4040*/  @!PT LDS RZ, [RZ] ;  /* 0x00000000fffff984 */ /* 0x000fe20000000800 */
[----:B------:R-:W-:Y:S01]  /*4050*/  @!PT LDS RZ, [RZ] ;  /* 0x00000000fffff984 */ /* 0x000fe20000000800 */
[----:B------:R-:W-:Y:S01]  /*4060*/  @!PT LDS RZ, [RZ] ;  /* 0x00000000fffff984 */ /* 0x000fe20000000800 */
[----:B------:R2:W-:Y:S06]  /*4070*/  MEMBAR.ALL.CTA ;  /* 0x0000000000007992 */ /* 0x0005ec0000008000 */
[----:B--2---:R-:W2:Y:S01]  /*4080*/  FENCE.VIEW.ASYNC.S ;  /* 0x00000000000073c6 */ /* 0x004ea20000000000 */
[----:B------:R-:W-:Y:S04]  /*4090*/  PRMT R0, RZ, 0x654, R0 ;  /* 0x00000654ff007816 */ /* 0x000fe80000000000 */
[----:B--2---:R2:W-:Y:S01]  /*40a0*/  SYNCS.ARRIVE.TRANS64.RED.A1T0 RZ, [R0+URZ], RZ ;  /* 0x000000ff00ff79a7 */ /* 0x0045e200081004ff */
[----:B---3--:R-:W-:Y:S11]  /*40b0*/  LOP3.LUT P3, RZ, R26, 0x1, RZ, 0xc0, !PT ;  /* 0x000000011aff7812 */ /* 0x008ff6000786c0ff */
[----:B------:R-:W-:Y:S02]  /*40c0*/  @!UPT UIADD3 URZ, UPT, UPT, URZ, URZ, URZ ;  /* 0x000000fffffff290 */ /* 0x000fe4000fffe0ff */
[----:B------:R-:W-:Y:S02]  /*40d0*/  @P3 MOV R13, R24 ;  /* 0x00000018000d3202 */ /* 0x000fe40000000f00 */
[----:B------:R-:W-:Y:S01]  /*40e0*/  @P3 LOP3.LUT R8, R25, 0xffff, RZ, 0xc0, !PT ;  /* 0x0000ffff19083812 */ /* 0x000fe200078ec0ff */
[----:B--2---:R-:W-:Y:S06]  /*40f0*/  @!P0 BRA `(.L_x_78) ;  /* 0x0000000000a48947 */ /* 0x004fec0003800000 */
[----:B-1----:R-:W-:Y:S01]  /*4100*/  IMAD.HI.U32 R35, R22, R7, RZ ;  /* 0x0000000716237227 */ /* 0x002fe200078e00ff */
[----:B------:R-:W-:Y:S02]  /*4110*/  ISETP.NE.AND P0, PT, R6, 0x1, PT ;  /* 0x000000010600780c */ /* 0x000fe40003f05270 */
[----:B------:R-:W-:Y:S01]  /*4120*/  ISETP.NE.AND P2, PT, R72, 0x1, PT ;  /* 0x000000014800780c */ /* 0x000fe20003f45270 */
[----:B----4-:R-:W-:Y:S01]  /*4130*/  IMAD.HI.U32 R34, R19, R16, RZ ;  /* 0x0000001013227227 */ /* 0x010fe200078e00ff */
[----:B------:R-:W-:Y:S02]  /*4140*/  SHF.R.U32.HI R35, RZ, R18, R35 ;  /* 0x00000012ff237219 */ /* 0x000fe40000011623 */
[----:B------:R-:W-:Y:S01]  /*4150*/  ISETP.NE.AND P4, PT, R2, 0x1, PT ;  /* 0x000000010200780c */ /* 0x000fe20003f85270 */
[----:B------:R-:W-:Y:S01]  /*4160*/  IMAD.HI.U32 R36, R13, R16, RZ ;  /* 0x000000100d247227 */ /* 0x000fe200078e00ff */
[----:B------:R-:W-:Y:S02]  /*4170*/  SHF.R.U32.HI R34, RZ, R17, R34 ;  /* 0x00000011ff227219 */ /* 0x000fe40000011622 */
[----:B------:R-:W-:Y:S01]  /*4180*/  SEL R3, R22, R35, !P0 ;  /* 0x0000002316037207 */ /* 0x000fe20004000000 */
[C---:B------:R-:W-:Y:S01]  /*4190*/  IMAD.HI.U32 R35, R8.reuse, R7, RZ ;  /* 0x0000000708237227 */ /* 0x040fe200078e00ff */
[----:B------:R-:W-:Y:S02]  /*41a0*/  SEL R11, R19, R34, !P4 ;  /* 0x00000022130b7207 */ /* 0x000fe40006000000 */
[----:B------:R-:W-:Y:S01]  /*41b0*/  SHF.R.U32.HI R36, RZ, R17, R36 ;  /* 0x00000011ff247219 */ /* 0x000fe20000011624 */
[----:B------:R-:W-:Y:S01]  /*41c0*/  IMAD.HI.U32 R38, R3, R4, RZ ;  /* 0x0000000403267227 */ /* 0x000fe200078e00ff */
[----:B------:R-:W-:Y:S03]  /*41d0*/  SHF.R.U32.HI R35, RZ, R18, R35 ;  /* 0x00000012ff237219 */ /* 0x000fe60000011623 */
[----:B------:R-:W-:Y:S01]  /*41e0*/  IMAD.HI.U32 R34, R11, R4, RZ ;  /* 0x000000040b227227 */ /* 0x000fe200078e00ff */
[----:B------:R-:W-:Y:S02]  /*41f0*/  @P2 SHF.R.U32.HI R3, RZ, R5, R38 ;  /* 0x00000005ff032219 */ /* 0x000fe40000011626 */
[----:B------:R-:W-:Y:S02]  /*4200*/  SEL R9, R8, R35, !P0 ;  /* 0x0000002308097207 */ /* 0x000fe40004000000 */
[----:B------:R-:W-:Y:S01]  /*4210*/  @P2 SHF.R.U32.HI R11, RZ, R5, R34 ;  /* 0x00000005ff0b2219 */ /* 0x000fe20000011622 */
[C---:B------:R-:W-:Y:S01]  /*4220*/  IMAD R10, R72.reuse, R3, RZ ;  /* 0x00000003480a7224 */ /* 0x040fe200078e02ff */
[----:B------:R-:W-:Y:S01]  /*4230*/  SEL R3, R13, R36, !P4 ;  /* 0x000000240d037207 */ /* 0x000fe20006000000 */
[C---:B------:R-:W-:Y:S03]  /*4240*/  IMAD.HI.U32 R14, R9.reuse, R4, RZ ;  /* 0x00000004090e7227 */ /* 0x040fe600078e00ff */
[----:B------:R-:W-:Y:S01]  /*4250*/  ISETP.GE.AND P0, PT, R9, R10, PT ;  /* 0x0000000a0900720c */ /* 0x000fe20003f06270 */
[C---:B------:R-:W-:Y:S01]  /*4260*/  IMAD R12, R72.reuse, R11, RZ ;  /* 0x0000000b480c7224 */ /* 0x040fe200078e02ff */
[-C--:B------:R-:W-:Y:S04]  /*4270*/  SHF.R.U32.HI R14, RZ, R5.reuse, R14 ;  /* 0x00000005ff0e7219 */ /* 0x080fe8000001160e */
[----:B------:R-:W-:Y:S02]  /*4280*/  ISETP.GE.OR P0, PT, R3, R12, P0 ;  /* 0x0000000c0300720c */ /* 0x000fe40000706670 */
[----:B------:R-:W-:Y:S05]  /*4290*/  SEL R15, R9, R14, !P2 ;  /* 0x0000000e090f7207 */ /* 0x000fea0005000000 */
[----:B------:R-:W-:Y:S04]  /*42a0*/  IMAD.MOV R14, RZ, RZ, -R15 ;  /* 0x000000ffff0e7224 */ /* 0x000fe800078e0a0f */
[----:B------:R-:W-:Y:S02]  /*42b0*/  IMAD R14, R72, R14, R9 ;  /* 0x0000000e480e7224 */ /* 0x000fe400078e0209 */
[C---:B------:R-:W-:Y:S05]  /*42c0*/  @!P0 IMAD.HI.U32 R10, R3.reuse, R4, RZ ;  /* 0x00000004030a8227 */ /* 0x040fea00078e00ff */
[----:B------:R-:W-:Y:S04]  /*42d0*/  @!P0 SHF.R.U32.HI R10, RZ, R5, R10 ;  /* 0x00000005ff0a8219 */ /* 0x000fe8000001160a */
[----:B------:R-:W-:Y:S01]  /*42e0*/  @!P0 SEL R0, R3, R10, !P2 ;  /* 0x0000000a03008207 */ /* 0x000fe20005000000 */
[----:B------:R-:W-:Y:S03]  /*42f0*/  IMAD.MOV R10, RZ, RZ, -R3 ;  /* 0x000000ffff0a7224 */ /* 0x000fe600078e0a03 */
[----:B------:R-:W-:Y:S01]  /*4300*/  @!P0 IADD3 R15, PT, PT, R15, -R0, RZ ;  /* 0x800000000f0f8210 */ /* 0x000fe20007ffe0ff */
[----:B------:R-:W-:Y:S01]  /*4310*/  @!P0 IMAD R0, R11, R14, R0 ;  /* 0x0000000e0b008224 */ /* 0x000fe200078e0200 */
[----:B------:R-:W-:Y:S01]  /*4320*/  IADD3 R11, PT, PT, -R9, RZ, RZ ;  /* 0x000000ff090b7210 */ /* 0x000fe20007ffe1ff */
[----:B------:R-:W-:Y:S02]  /*4330*/  IMAD R13, R2, R10, R13 ;  /* 0x0000000a020d7224 */ /* 0x000fe400078e020d */
[----:B------:R-:W-:Y:S02]  /*4340*/  @!P0 IMAD R9, R15, R72, R3 ;  /* 0x000000480f098224 */ /* 0x000fe400078e0203 */
[----:B------:R-:W-:Y:S02]  /*4350*/  @!P0 IMAD.MOV.U32 R3, RZ, RZ, R0 ;  /* 0x000000ffff038224 */ /* 0x000fe400078e0000 */
[----:B------:R-:W-:Y:S02]  /*4360*/  IMAD R8, R6, R11, R8 ;  /* 0x0000000b06087224 */ /* 0x000fe400078e0208 */
[----:B------:R-:W-:Y:S02]  /*4370*/  IMAD R13, R3, R2, R13 ;  /* 0x00000002030d7224 */ /* 0x000fe400078e020d */
[----:B------:R-:W-:Y:S02]  /*4380*/  IMAD R8, R9, R6, R8 ;  /* 0x0000000609087224 */ /* 0x000fe400078e0208 */
.L_x_78:
[----:B------:R-:W-:Y:S05]  /*4390*/  BRA.U UP1, `(.L_x_79) ;  /* 0x0000000101107547 */ /* 0x000fea000b800000 */
[----:B------:R-:W-:Y:S04]  /*43a0*/  MOV R0, UR6 ;  /* 0x0000000600007c02 */ /* 0x000fe80008000f00 */
[----:B------:R-:W-:Y:S04]  /*43b0*/  SHF.L.U32 R3, R0, 0x1f, RZ ;  /* 0x0000001f00037819 */ /* 0x000fe800000006ff */
[----:B------:R-:W2:Y:S02]  /*43c0*/  SYNCS.PHASECHK.TRANS64.TRYWAIT P0, [UR7+0x128], R3 ;  /* 0x00012803ff0075a7 */ /* 0x000ea40008001107 */
[----:B--2---:R-:W-:Y:S05]  /*43d0*/  @!P0 BRA `(.L_x_80) ;  /* 0x0000007c00148947 */ /* 0x004fea0003800000 */
.L_x_79:
[----:B------:R-:W-:Y:S02]  /*43e0*/  R2UR UR35, R21 ;  /* 0x00000000152372ca */ /* 0x000fe400000e0000 */
[----:B------:R-:W-:Y:S02]  /*43f0*/  R2UR UR34, R20 ;  /* 0x00000000142272ca */ /* 0x000fe400000e0000 */
[----:B------:R-:W-:Y:S02]  /*4400*/  ISETP.NE.U32.AND P2, PT, RZ, UR4, PT ;  /* 0x00000004ff007c0c */ /* 0x000fe4000bf45070 */
[----:B------:R-:W-:Y:S02]  /*4410*/  SHF.L.U32 R12, R31, 0x1f, RZ ;  /* 0x0000001f1f0c7819 */ /* 0x000fe400000006ff */
[----:B------:R-:W-:Y:S05]  /*4420*/  ISETP.NE.AND.EX P2, PT, RZ, UR5, PT, P2 ;  /* 0x00000005ff007c0c */ /* 0x000fea000bf45320 */
[----:B------:R-:W-:Y:S02]  /*4430*/  USHF.L.U32 UR35, UR35, 0x7, URZ ;  /* 0x0000000723237899 */ /* 0x000fe400080006ff */
[----:B------:R-:W-:Y:S01]  /*4440*/  USHF.L.U32 UR34, UR34, 0x8, URZ ;  /* 0x0000000822227899 */ /* 0x000fe200080006ff */
[----:B------:R-:W-:Y:S11]  /*4450*/  BRA.U !UP3, `(.L_x_81) ;  /* 0x000000010b347547 */ /* 0x000ff6000b800000 */
[----:B------:R-:W-:Y:S01]  /*4460*/  UPLOP3.LUT UP0, UPT, UPT, UPT, UP2, 0x80, 0x8 ;  /* 0x000000000008789c */ /* 0x000fe20003f0f020 */
[----:B--2---:R-:W-:Y:S02]  /*4470*/  HFMA2 R0, -RZ, RZ, 0, 5.9604644775390625e-08 ;  /* 0x00000001ff007431 */ /* 0x004fe400000001ff */
[----:B------:R-:W-:Y:S03]  /*4480*/  IMAD.MOV.U32 R151, RZ, RZ, 0x1 ;  /* 0x00000001ff977424 */ /* 0x000fe600078e00ff */
[----:B------:R-:W-:Y:S05]  /*4490*/  PLOP3.LUT P0, PT, PT, PT, UP0, 0x80, 0x8 ;  /* 0x000000000008781c */ /* 0x000fea0003f0f008 */
[----:B------:R-:W2:Y:S01]  /*44a0*/  @UP0 LDCU.64 UR10, c[0x0][0x888] ;  /* 0x00011100ff0a07ac */ /* 0x000ea20008000a00 */
[----:B------:R-:W-:Y:S07]  /*44b0*/  @UP0 UIMAD UR8, UR36, UR4, URZ ;  /* 0x00000004240802a4 */ /* 0x000fee000f8e02ff */
[----:B------:R-:W-:Y:S01]  /*44c0*/  @!P0 PRMT R151, R0, 0x7610, R151 ;  /* 0x0000761000978816 */ /* 0x000fe20000000097 */
[----:B--2---:R-:W-:Y:S03]  /*44d0*/  @UP0 UIMAD.WIDE UR10, UR8, 0x4, UR10 ;  /* 0x00000004080a08a5 */ /* 0x004fe6000f8e020a */
[----:B------:R-:W2:Y:S03]  /*44e0*/  @!UP0 LDCU UR8, c[0x0][0x880] ;  /* 0x00011000ff0887ac */ /* 0x000ea60008000800 */
[----:B------:R-:W-:Y:S01]  /*44f0*/  IMAD.U32 R10, RZ, RZ, UR10 ;  /* 0x0000000aff0a7e24 */ /* 0x000fe2000f8e00ff */
[----:B------:R-:W-:Y:S05]  /*4500*/  MOV R11, UR11 ;  /* 0x0000000b000b7c02 */ /* 0x000fea0008000f00 */
[----:B-----5:R3:W5:Y:S02]  /*4510*/  @P0 LDG.E R82, desc[UR46][R10.64] ;  /* 0x0000002e0a520981 */ /* 0x020764000c1e1900 */
[----:B--23--:R-:W-:Y:S07]  /*4520*/  @!P0 IMAD.U32 R82, RZ, RZ, UR8 ;  /* 0x00000008ff528e24 */ /* 0x00cfee000f8e00ff */
.L_x_81:
[----:B-----5:R-:W-:Y:S01]  /*4530*/  @!P2 ISETP.EQ.AND P0, PT, R82, RZ, PT ;  /* 0x000000ff5200a20c */ /* 0x020fe20003f02270 */
[----:B------:R-:W-:Y:S01]  /*4540*/  @!UPT UIADD3 URZ, UPT, UPT, URZ, URZ, URZ ;  /* 0x000000fffffff290 */ /* 0x000fe2000fffe0ff */
[----:B------:R-:W-:Y:S11]  /*4550*/  @!P2 BRA `(.L_x_82) ;  /* 0x000000000014a947 */ /* 0x000ff60003800000 */
[----:B------:R-:W-:Y:S02]  /*4560*/  LOP3.LUT P2, RZ, R151, 0xff, RZ, 0xc0, !PT ;  /* 0x000000ff97ff7812 */ /* 0x000fe4000784c0ff */
[----:B------:R-:W-:Y:S04]  /*4570*/  PLOP3.LUT P0, PT, PT, PT, UP0, 0x80, 0x8 ;  /* 0x000000000008781c */ /* 0x000fe80003f0f008 */
[----:B------:R-:W-:Y:S07]  /*4580*/  PLOP3.LUT P0, PT, P0, PT, PT, 0x8, 0x80 ;  /* 0x000000000080781c */ /* 0x000fee000070e170 */
[----:B------:R-:W-:Y:S11]  /*4590*/  @P2 ISETP.EQ.AND P0, PT, R82, RZ, PT ;  /* 0x000000ff5200220c */ /* 0x000ff60003f02270 */
[----:B------:R-:W-:Y:S02]  /*45a0*/  @!UPT UIADD3 URZ, UPT, UPT, URZ, URZ, URZ ;  /* 0x000000fffffff290 */ /* 0x000fe4000fffe0ff */
.L_x_82:
[----:B------:R-:W3:Y:S01]  /*45b0*/  SYNCS.PHASECHK.TRANS64.TRYWAIT P2, [UR7+0x100], R12 ;  /* 0x0001000cff0075a7 */ /* 0x000ee20008041107 */
[----:B------:R-:W-:Y:S04]  /*45c0*/  ELECT P4, URZ, PT ;  /* 0x0000000000ff782f */ /* 0x000fe80003880000 */
[----:B------:R-:W-:Y:S11]  /*45d0*/  PLOP3.LUT P4, PT, P0, P4, PT, 0xf2, 0x2f ;  /* 0x00000000002f781c */ /* 0x000ff60000789e72 */
[----:B------:R-:W-:Y:S02]  /*45e0*/  @!UPT UIADD3 URZ, UPT, UPT, URZ, URZ, URZ ;  /* 0x000000fffffff290 */ /* 0x000fe4000fffe0ff */
[----:B-1----:R-:W-:Y:S05]  /*45f0*/  @!P4 IADD3 R9, P0, PT, R32, 0x580, RZ ;  /* 0x000005802009c810 */ /* 0x002fea0007f1e0ff */
[----:B--2---:R-:W-:Y:S01]  /*4600*/  @!P4 IMAD.X R0, RZ, RZ, R33, P0 ;  /* 0x000000ffff00c224 */ /* 0x004fe200000e0621 */
[----:B---3--:R-:W-:Y:S07]  /*4610*/  @!P2 BRA `(.L_x_83) ;  /* 0x00000078009ca947 */ /* 0x008fee0003800000 */
.L_x_180:
[----:B------:R-:W-:Y:S01]  /*4620*/  @!P4 R2UR UR8, R0 ;  /* 0x000000000008c2ca */ /* 0x000fe200000e0000 */
[----:B------:R-:W-:Y:S01]  /*4630*/  VOTEU.ALL UP1, P4 ;  /* 0x0000000000ff7886 */ /* 0x000fe20002020000 */
[----:B------:R-:W-:Y:S01]  /*4640*/  @!P4 R2UR UR9, R9 ;  /* 0x000000000909c2ca */ /* 0x000fe200000e0000 */
[----:B------:R-:W-:Y:S01]  /*4650*/  @!P4 IMAD.MOV.U32 R0, RZ, RZ, 0x2000 ;  /* 0x00002000ff00c424 */ /* 0x000fe200078e00ff */
[----:B------:R-:W-:Y:S01]  /*4660*/  UMOV UR10, 0x0 ;  /* 0x00000000000a7882 */ /* 0x000fe20000000000 */
[----:B------:R-:W-:Y:S01]  /*4670*/  UMOV UR11, 0x10000000 ;  /* 0x10000000000b7882 */ /* 0x000fe20000000000 */
[----:B------:R-:W-:Y:S01]  /*4680*/  @!UP1 UIADD3 UR32, UPT, UPT, UR7, 0x200, URZ ;  /* 0x0000020007209890 */ /* 0x000fe2000fffe0ff */
[----:B------:R-:W-:Y:S01]  /*4690*/  @!P4 IADD3 R9, P0, PT, R32, 0x580, RZ ;  /* 0x000005802009c810 */ /* 0x000fe20007f1e0ff */
[----:B------:R-:W-:Y:S05]  /*46a0*/  VOTEU.ALL UP1, P4 ;  /* 0x0000000000ff7886 */ /* 0x000fea0002020000 */
[----:B------:R-:W-:Y:S01]  /*46b0*/  IMAD.U32 R11, RZ, RZ, UR8 ;  /* 0x00000008ff0b7e24 */ /* 0x000fe2000f8e00ff */
[----:B------:R-:W-:Y:S01]  /*46c0*/  UPRMT UR8, UR37, 0x654, UR33 ;  /* 0x0000065425087896 */ /* 0x000fe20008000021 */
[----:B------:R-:W-:Y:S03]  /*46d0*/  IMAD.U32 R10, RZ, RZ, UR9 ;  /* 0x00000009ff0a7e24 */ /* 0x000fe6000f8e00ff */
[----:B------:R-:W-:Y:S02]  /*46e0*/  @!P4 R2UR UR15, R11 ;  /* 0x000000000b0fc2ca */ /* 0x000fe400000e0000 */
[----:B------:R-:W-:Y:S11]  /*46f0*/  @!P4 R2UR UR14, R10 ;  /* 0x000000000a0ec2ca */ /* 0x000ff600000e0000 */
[----:B------:R-:W-:Y:S02]  /*4700*/  @!UPT UIADD3 URZ, UPT, UPT, URZ, URZ, URZ ;  /* 0x000000fffffff290 */ /* 0x000fe4000fffe0ff */
[----:B------:R2:W-:Y:S01]  /*4710*/  @!UP1 UTMALDG.3D [UR32], [UR14], desc[UR10] ;  /* 0x00000a200e0095b4 */ /* 0x0005e20008011000 */
[----:B------:R3:W-:Y:S01]  /*4720*/  @!P4 SYNCS.ARRIVE.TRANS64.RED.A0TR RZ, [UR7+0xe0], R0 ;  /* 0x0000e000ffffc9a7 */ /* 0x0007e20008300407 */
[----:B------:R-:W-:Y:S01]  /*4730*/  SYNCS.ARRIVE.TRANS64.RED.A1T0 RZ, [UR8], RZ ;  /* 0x000000ffffff79a7 */ /* 0x000fe20008100408 */
[----:B---3--:R-:W-:Y:S01]  /*4740*/  @!P4 IMAD.X R0, RZ, RZ, R33, P0 ;  /* 0x000000ffff00c224 */ /* 0x008fe200000e0621 */
[----:B------:R-:W3:Y:S02]  /*4750*/  SYNCS.PHASECHK.TRANS64.TRYWAIT P2, [UR7+0x108], R12 ;  /* 0x0001080cff0075a7 */ /* 0x000ee40008041107 */
[----:B--23--:R-:W-:Y:S05]  /*4760*/  @!P2 BRA `(.L_x_84) ;  /* 0x000000780060a947 */ /* 0x00cfea0003800000 */
.L_x_182:
        /* <DEDUP_REMOVED lines=8> */
[----:B------:R-:W-:Y:S01]  /*47f0*/  @!UP1 UIADD3 UR24, UPT, UPT, UR7, 0x2200, URZ ;  /* 0x0000220007189890 */ /* 0x000fe2000fffe0ff */
[----:B------:R-:W-:Y:S01]  /*4800*/  VOTEU.ALL UP1, P4 ;  /* 0x0000000000ff7886 */ /* 0x000fe20002020000 */
[----:B------:R-:W-:Y:S01]  /*4810*/  UMOV UR27, UR35 ;  /* 0x00000023001b7c82 */ /* 0x000fe20008000000 */
[----:B------:R-:W-:Y:S02]  /*4820*/  UMOV UR28, UR36 ;  /* 0x00000024001c7c82 */ /* 0x000fe40008000000 */
[----:B------:R-:W-:Y:S01]  /*4830*/  IMAD.U32 R11, RZ, RZ, UR8 ;  /* 0x00000008ff0b7e24 */ /* 0x000fe2000f8e00ff */
[----:B------:R-:W-:Y:S01]  /*4840*/  UPRMT UR8, UR37, 0x654, UR25 ;  /* 0x0000065425087896 */ /* 0x000fe20008000019 */
[----:B------:R-:W-:Y:S02]  /*4850*/  IMAD.U32 R10, RZ, RZ, UR9 ;  /* 0x00000009ff0a7e24 */ /* 0x000fe4000f8e00ff */
[----:B------:R-:W-:Y:S01]  /*4860*/  @!P4 IMAD.X R20, RZ, RZ, R33, P0 ;  /* 0x000000ffff14c224 */ /* 0x000fe200000e0621 */
[----:B------:R-:W-:Y:S02]  /*4870*/  @!P4 R2UR UR15, R11 ;  /* 0x000000000b0fc2ca */ /* 0x000fe400000e0000 */
[----:B------:R-:W-:Y:S11]  /*4880*/  @!P4 R2UR UR14, R10 ;  /* 0x000000000a0ec2ca */ /* 0x000ff600000e0000 */
[----:B------:R-:W-:Y:S02]  /*4890*/  @!UPT UIADD3 URZ, UPT, UPT, URZ, URZ, URZ ;  /* 0x000000fffffff290 */ /* 0x000fe4000fffe0ff */
[----:B------:R2:W-:Y:S01]  /*48a0*/  @!UP1 UTMALDG.3D [UR24], [UR14], desc[UR10] ;  /* 0x00000a180e0095b4 */ /* 0x0005e20008011000 */
[----:B------:R2:W-:Y:S01]  /*48b0*/  @!P4 SYNCS.ARRIVE.TRANS64.RED.A0TR RZ, [UR7+0xe8], R0 ;  /* 0x0000e800ffffc9a7 */ /* 0x0005e20008300407 */
[----:B------:R-:W-:Y:S01]  /*48c0*/  SYNCS.ARRIVE.TRANS64.RED.A1T0 RZ, [UR8], RZ ;  /* 0x000000ffffff79a7 */ /* 0x000fe20008100408 */
[----:B------:R-:W3:Y:S02]  /*48d0*/  SYNCS.PHASECHK.TRANS64.TRYWAIT P2, [UR7+0x110], R12 ;  /* 0x0001100cff0075a7 */ /* 0x000ee40008041107 */
[----:B--23--:R-:W-:Y:S05]  /*48e0*/  @!P2 BRA `(.L_x_85) ;  /* 0x000000780018a947 */ /* 0x00cfea0003800000 */
.L_x_184:
[----:B------:R-:W2:Y:S01]  /*48f0*/  LDC.64 R14, c[0x0][0xb10] ;  /* 0x0002c400ff0e7b82 */ /* 0x000ea20000000a00 */
[----:B------:R-:W-:Y:S01]  /*4900*/  @!P4 R2UR UR8, R20 ;  /* 0x000000001408c2ca */ /* 0x000fe200000e0000 */
[----:B------:R-:W-:Y:S01]  /*4910*/  VOTEU.ALL UP1, P4 ;  /* 0x0000000000ff7886 */ /* 0x000fe20002020000 */
[----:B------:R-:W-:Y:S01]  /*4920*/  @!P4 R2UR UR9, R21 ;  /* 0x000000001509c2ca */ /* 0x000fe200000e0000 */
[----:B------:R-:W-:Y:S01]  /*4930*/  UMOV UR10, 0x0 ;  /* 0x00000000000a7882 */ /* 0x000fe20000000000 */
[----:B------:R-:W-:Y:S03]  /*4940*/  UMOV UR11, 0x10000000 ;  /* 0x10000000000b7882 */ /* 0x000fe60000000000 */
[----:B------:R-:W3:Y:S01]  /*4950*/  LDC.64 R10, c[0x0][0xb18] ;  /* 0x0002c600ff0a7b82 */ /* 0x000ee20000000a00 */
[----:B------:R-:W-:Y:S01]  /*4960*/  @!UP1 UIADD3 UR18, UPT, UPT, UR34, 0x80, URZ ;  /* 0x0000008022129890 */ /* 0x000fe2000fffe0ff */
[----:B------:R-:W-:Y:S01]  /*4970*/  @P3 SHF.R.U32.HI R28, RZ, 0x10, R25 ;  /* 0x00000010ff1c3819 */ /* 0x000fe20000011619 */
[----:B------:R-:W-:Y:S01]  /*4980*/  @!UP1 UIADD3 UR16, UPT, UPT, UR7, 0x4200, URZ ;  /* 0x0000420007109890 */ /* 0x000fe2000fffe0ff */
[----:B------:R-:W-:Y:S01]  /*4990*/  VIADD R30, R30, 0x1 ;  /* 0x000000011e1e7836 */ /* 0x000fe20000000000 */
[----:B------:R-:W-:Y:S03]  /*49a0*/  VOTEU.ALL UP1, P4 ;  /* 0x0000000000ff7886 */ /* 0x000fe60002020000 */
[----:B------:R-:W5:Y:S01]  /*49b0*/  @!P1 LDC R0, c[0x0][0xb20] ;  /* 0x0002c800ff009b82 */ /* 0x000f620000000800 */
[----:B------:R-:W-:Y:S01]  /*49c0*/  UMOV UR19, UR35 ;  /* 0x0000002300137c82 */ /* 0x000fe20008000000 */
[----:B------:R-:W-:Y:S01]  /*49d0*/  IMAD.U32 R21, RZ, RZ, UR8 ;  /* 0x00000008ff157e24 */ /* 0x000fe2000f8e00ff */
[----:B------:R-:W-:Y:S05]  /*49e0*/  UMOV UR20, UR36 ;  /* 0x0000002400147c82 */ /* 0x000fea0008000000 */
[----:B-1----:R-:W1:Y:S01]  /*49f0*/  @!P1 LDC R3, c[0x0][0xb0c] ;  /* 0x0002c300ff039b82 */ /* 0x002e620000000800 */
[----:B------:R-:W-:Y:S01]  /*4a00*/  IMAD.U32 R20, RZ, RZ, UR9 ;  /* 0x00000009ff147e24 */ /* 0x000fe2000f8e00ff */
[----:B------:R-:W-:Y:S01]  /*4a10*/  UPRMT UR8, UR37, 0x654, UR17 ;  /* 0x0000065425087896 */ /* 0x000fe20008000011 */
[----:B------:R-:W-:Y:S03]  /*4a20*/  @!P4 R2UR UR15, R21 ;  /* 0x00000000150fc2ca */ /* 0x000fe600000e0000 */
[----:B------:R-:W-:Y:S01]  /*4a30*/  @!P4 R2UR UR14, R20 ;  /* 0x00000000140ec2ca */ /* 0x000fe200000e0000 */
[----:B------:R-:W-:Y:S11]  /*4a40*/  @!P4 IMAD.MOV.U32 R20, RZ, RZ, 0x2000 ;  /* 0x00002000ff14c424 */ /* 0x000ff600078e00ff */
[----:B------:R-:W-:Y:S01]  /*4a50*/  @!UPT UIADD3 URZ, UPT, UPT, URZ, URZ, URZ ;  /* 0x000000fffffff290 */ /* 0x000fe2000fffe0ff */
[----:B------:R1:W-:Y:S01]  /*4a60*/  @!UP1 UTMALDG.3D [UR16], [UR14], desc[UR10] ;  /* 0x00000a100e0095b4 */ /* 0x0003e20008011000 */
[----:B------:R1:W-:Y:S02]  /*4a70*/  @!P4 SYNCS.ARRIVE.TRANS64.RED.A0TR RZ, [UR7+0xf0], R20 ;  /* 0x0000f014ffffc9a7 */ /* 0x0003e40008300407 */
[----:B-1----:R-:W-:Y:S01]  /*4a80*/  @!P1 ISETP.NE.AND P2, PT, R3, 0x1, PT ;  /* 0x000000010300980c */ /* 0x002fe20003f45270 */
[C---:B--2---:R-:W-:Y:S01]  /*4a90*/  @!P1 IMAD.HI.U32 R14, R13.reuse, R14, RZ ;  /* 0x0000000e0d0e9227 */ /* 0x044fe200078e00ff */
[----:B---3--:R-:W-:Y:S03]  /*4aa0*/  @!P1 ISETP.NE.AND P0, PT, R10, 0x1, PT ;  /* 0x000000010a00980c */ /* 0x008fe60003f05270 */
[C---:B------:R-:W-:Y:S01]  /*4ab0*/  @!P1 IMAD.HI.U32 R11, R8.reuse, R11, RZ ;  /* 0x0000000b080b9227 */ /* 0x040fe200078e00ff */
[----:B------:R-:W-:Y:S04]  /*4ac0*/  @!P1 SHF.R.U32.HI R14, RZ, R15, R14 ;  /* 0x0000000fff0e9219 */ /* 0x000fe8000001160e */
[----:B-----5:R-:W-:Y:S01]  /*4ad0*/  @!P1 SHF.R.U32.HI R9, RZ, R0, R11 ;  /* 0x00000000ff099219 */ /* 0x020fe2000001160b */
[----:B------:R-:W-:Y:S01]  /*4ae0*/  SYNCS.ARRIVE.TRANS64.RED.A1T0 RZ, [UR8], RZ ;  /* 0x000000ffffff79a7 */ /* 0x000fe20008100408 */
[----:B------:R-:W-:Y:S02]  /*4af0*/  @!P1 SEL R14, R13, R14, !P2 ;  /* 0x0000000e0d0e9207 */ /* 0x000fe40005000000 */
[----:B------:R-:W-:Y:S01]  /*4b00*/  @!P1 SEL R9, R8, R9, !P0 ;  /* 0x0000000908099207 */ /* 0x000fe20004000000 */
[----:B------:R-:W1:Y:S04]  /*4b10*/  SYNCS.PHASECHK.TRANS64.TRYWAIT P5, [UR7+0x118], R12 ;  /* 0x0001180cff0075a7 */ /* 0x000e6800080a1107 */
[----:B------:R-:W-:Y:S02]  /*4b20*/  @!P1 IMAD.IADD R0, R9, 0x1, -R14 ;  /* 0x0000000109009824 */ /* 0x000fe400078e0a0e */
[----:B------:R-:W-:Y:S02]  /*4b30*/  @!P1 IMAD.IADD R9, R14, 0x1, -R9 ;  /* 0x000000010e099824 */ /* 0x000fe400078e0a09 */
[----:B------:R-:W-:Y:S02]  /*4b40*/  @!P1 IMAD R13, R0, R3, R13 ;  /* 0x00000003000d9224 */ /* 0x000fe400078e020d */
[----:B------:R-:W-:Y:S01]  /*4b50*/  @!P1 IMAD R8, R9, R10, R8 ;  /* 0x0000000a09089224 */ /* 0x000fe200078e0208 */
[----:B-1----:R-:W-:Y:S06]  /*4b60*/  @!P5 BRA `(.L_x_86) ;  /* 0x000000740090d947 */ /* 0x002fec0003800000 */
.L_x_186:
[----:B-1----:R-:W-:Y:S01]  /*4b70*/  @!P4 IADD3 R3, P0, PT, R32, 0x580, RZ ;  /* 0x000005802003c810 */ /* 0x002fe20007f1e0ff */
[----:B------:R-:W-:Y:S01]  /*4b80*/  VOTEU.ALL UP1, P4 ;  /* 0x0000000000ff7886 */ /* 0x000fe20002020000 */
[----:B------:R-:W-:Y:S01]  /*4b90*/  UMOV UR18, 0x0 ;  /* 0x0000000000127882 */ /* 0x000fe20000000000 */
[----:B------:R-:W-:Y:S01]  /*4ba0*/  UMOV UR19, 0x10000000 ;  /* 0x1000000000137882 */ /* 0x000fe20000000000 */
[----:B------:R-:W-:Y:S01]  /*4bb0*/  @!P4 R2UR UR9, R3 ;  /* 0x000000000309c2ca */ /* 0x000fe200000e0000 */
[----:B------:R-:W-:Y:S01]  /*4bc0*/  @!P4 IMAD.X R0, RZ, RZ, R33, P0 ;  /* 0x000000ffff00c224 */ /* 0x000fe200000e0621 */
[----:B------:R-:W-:Y:S01]  /*4bd0*/  @!UP1 UIADD3 UR10, UPT, UPT, UR34, 0xc0, URZ ;  /* 0x000000c0220a9890 */ /* 0x000fe2000fffe0ff */
[----:B------:R-:W-:Y:S01]  /*4be0*/  ISETP.NE.AND P0, PT, R30, 0x2, PT ;  /* 0x000000021e00780c */ /* 0x000fe20003f05270 */
[----:B------:R-:W-:Y:S01]  /*4bf0*/  UMOV UR11, UR35 ;  /* 0x00000023000b7c82 */ /* 0x000fe20008000000 */
[----:B------:R-:W-:Y:S01]  /*4c00*/  UMOV UR12, UR36 ;  /* 0x00000024000c7c82 */ /* 0x000fe20008000000 */
[----:B------:R-:W-:Y:S01]  /*4c10*/  @!P4 R2UR UR8, R0 ;  /* 0x000000000008c2ca */ /* 0x000fe200000e0000 */
[----:B------:R-:W-:Y:S01]  /*4c20*/  IMAD.IADD R20, R8, 0x1, R150 ;  /* 0x0000000108147824 */ /* 0x000fe200078e0296 */
[----:B------:R-:W-:Y:S01]  /*4c30*/  @P3 R2UR UR36, R28 ;  /* 0x000000001c2432ca */ /* 0x000fe200000e0000 */
[----:B------:R-:W-:Y:S01]  /*4c40*/  IMAD.IADD R21, R13, 0x1, R152 ;  /* 0x000000010d157824 */ /* 0x000fe200078e0298 */
[----:B------:R-:W-:Y:S02]  /*4c50*/  SEL R0, RZ, 0x1, P0 ;  /* 0x00000001ff007807 */ /* 0x000fe40000000000 */
[----:B------:R-:W-:Y:S01]  /*4c60*/  LOP3.LUT R31, R31, 0x1, RZ, 0x3c, !PT ;  /* 0x000000011f1f7812 */ /* 0x000fe200078e3cff */
[----:B------:R-:W-:Y:S01]  /*4c70*/  IMAD.U32 R10, RZ, RZ, UR9 ;  /* 0x00000009ff0a7e24 */ /* 0x000fe2000f8e00ff */
[----:B------:R-:W-:Y:S01]  /*4c80*/  @!UP1 UIADD3 UR9, UPT, UPT, UR7, 0xf8, URZ ;  /* 0x000000f807099890 */ /* 0x000fe2000fffe0ff */
[----:B------:R-:W-:Y:S02]  /*4c90*/  LOP3.LUT R29, R29, R0, RZ, 0x3c, !PT ;  /* 0x000000001d1d7212 */ /* 0x000fe400078e3cff */
[----:B------:R-:W-:Y:S02]  /*4ca0*/  SEL R30, R30, RZ, P0 ;  /* 0x000000ff1e1e7207 */ /* 0x000fe40000000000 */
[----:B------:R-:W-:Y:S01]  /*4cb0*/  IMAD.U32 R11, RZ, RZ, UR8 ;  /* 0x00000008ff0b7e24 */ /* 0x000fe2000f8e00ff */
[----:B------:R-:W-:Y:S01]  /*4cc0*/  @!P4 R2UR UR14, R10 ;  /* 0x000000000a0ec2ca */ /* 0x000fe200000e0000 */
[----:B------:R-:W-:Y:S01]  /*4cd0*/  @!UP1 UIADD3 UR8, UPT, UPT, UR7, 0x6200, URZ ;  /* 0x0000620007089890 */ /* 0x000fe2000fffe0ff */
[----:B------:R-:W-:Y:S02]  /*4ce0*/  VOTEU.ALL UP1, P4 ;  /* 0x0000000000ff7886 */ /* 0x000fe40002020000 */
[----:B------:R-:W-:Y:S11]  /*4cf0*/  @!P4 R2UR UR15, R11 ;  /* 0x000000000b0fc2ca */ /* 0x000ff600000e0000 */
[----:B------:R-:W-:Y:S02]  /*4d00*/  @!UPT UIADD3 URZ, UPT, UPT, URZ, URZ, URZ ;  /* 0x000000fffffff290 */ /* 0x000fe4000fffe0ff */
[----:B------:R2:W-:Y:S01]  /*4d10*/  @!UP1 UTMALDG.3D [UR8], [UR14], desc[UR18] ;  /* 0x000012080e0095b4 */ /* 0x0005e20008011000 */
[----:B------:R2:W-:Y:S01]  /*4d20*/  @!P4 SYNCS.ARRIVE.TRANS64.RED.A0TR RZ, [UR7+0xf8], R23 ;  /* 0x0000f817ffffc9a7 */ /* 0x0005e20008300407 */
[----:B------:R-:W-:Y:S01]  /*4d30*/  UPLOP3.LUT UP1, UPT, UPT, UPT, UPT, 0x80, 0x8 ;  /* 0x000000000008789c */ /* 0x000fe20003f2f070 */
[----:B------:R-:W-:Y:S01]  /*4d40*/  SYNCS.ARRIVE.TRANS64.RED.A1T0 RZ, [UR13], RZ ;  /* 0x000000ffffff79a7 */ /* 0x000fe2000810040d */
[----:B------:R-:W-:Y:S09]  /*4d50*/  @P3 BRA `(.L_x_87) ;  /* 0xfffffff000943947 */ /* 0x000ff2000383ffff */
[----:B------:R-:W-:-:S04]  /*4d60*/  SHF.L.U32 R3, R31, 0x1f, RZ ;  /* 0x0000001f1f037819 */ /* 0x000fc800000006ff */
[----:B------:R-:W1:Y:S02]  /*4d70*/  SYNCS.PHASECHK.TRANS64.TRYWAIT P0, [UR7+0x100], R3 ;  /* 0x00010003ff0075a7 */ /* 0x000e640008001107 */
[----:B-1----:R-:W-:Y:S05]  /*4d80*/  @!P0 BRA `(.L_x_88) ;  /* 0x0000007400208947 */ /* 0x002fea0003800000 */
.L_x_188:
[----:B------:R-:W3:Y:S02]  /*4d90*/  SYNCS.PHASECHK.TRANS64.TRYWAIT P0, [UR7+0x108], R3 ;  /* 0x00010803ff0075a7 */ /* 0x000ee40008001107 */
[----:B---3--:R-:W-:Y:S05]  /*4da0*/  @!P0 BRA `(.L_x_89) ;  /* 0x0000007400308947 */ /* 0x008fea0003800000 */
.L_x_190:
[----:B------:R-:W3:Y:S02]  /*4db0*/  SYNCS.PHASECHK.TRANS64.TRYWAIT P0, [UR7+0x110], R3 ;  /* 0x00011003ff0075a7 */ /* 0x000ee40008001107 */
[----:B---3--:R-:W-:Y:S05]  /*4dc0*/  @!P0 BRA `(.L_x_90) ;  /* 0x0000007400408947 */ /* 0x008fea0003800000 */
.L_x_192:
[----:B-1----:R-:W-:-:S07]  /*4dd0*/  MOV R0, UR7 ;  /* 0x0000000700007c02 */ /* 0x002fce0008000f00 */
.L_x_91:
[----:B-1----:R-:W-:-:S04]  /*4de0*/  SHF.L.U32 R3, R31, 0x1f, RZ ;  /* 0x0000001f1f037819 */ /* 0x002fc800000006ff */
[----:B------:R1:W3:Y:S03]  /*4df0*/  SYNCS.PHASECHK.TRANS64.TRYWAIT P0, [R0+URZ+0x118], R3 ;  /* 0x00011803000075a7 */ /* 0x0002e600080011ff */
[----:B---3--:R-:W-:Y:S05]  /*4e00*/  @!P0 NANOSLEEP.SYNCS 0x989680 ;  /* 0x009896800000895d */ /* 0x008fea0003900000 */
[----:B------:R-:W3:Y:S02]  /*4e10*/  @!P0 SYNCS.PHASECHK.TRANS64 P0, [R0+URZ+0x118], R3 ;  /* 0x00011803000085a7 */ /* 0x000ee400080010ff */
[----:B--23--:R-:W-:Y:S05]  /*4e20*/  @P0 EXIT ;  /* 0x000000000000094d */ /* 0x00cfea0003800000 */
[----:B------:R-:W-:Y:S05]  /*4e30*/  BRA `(.L_x_91) ;  /* 0xfffffffc00e87947 */ /* 0x000fea000383ffff */
.L_x_76:
[----:B------:R-:W-:-:S06]  /*4e40*/  UISETP.GE.AND UP1, UPT, UR8, 0x4, UPT ;  /* 0x000000040800788c */ /* 0x000fcc000bf26270 */
[----:B------:R-:W-:-:S13]  /*4e50*/  PLOP3.LUT P0, PT, PT, PT, UP1, 0x80, 0x8 ;  /* 0x000000000008781c */ /* 0x000fda0003f0f018 */
[----:B------:R-:W-:Y:S05]  /*4e60*/  @!P0 EXIT ;  /* 0x000000000000894d */ /* 0x000fea0003800000 */
[----:B------:R-:W-:Y:S01]  /*4e70*/  BAR.SYNC.DEFER_BLOCKING 0x6, 0xa0 ;  /* 0x0182800000007b1d */ /* 0x000fe20000010000 */
[C---:B------:R-:W-:Y:S01]  /*4e80*/  IMAD.U32 R79, R167.reuse, 0x10000, RZ ;  /* 0x00010000a74f7824 */ /* 0x040fe200078e00ff */
[C---:B------:R-:W-:Y:S01]  /*4e90*/  R2P PR, R167.reuse, 0x6 ;  /* 0x00000006a7007804 */ /* 0x040fe20000000000 */
[----:B------:R-:W-:Y:S01]  /*4ea0*/  IMAD.SHL.U32 R2, R167, 0x40, RZ ;  /* 0x00000040a7027824 */ /* 0x000fe200078e00ff */
[----:B------:R-:W-:Y:S01]  /*4eb0*/  CS2R R160, SRZ ;  /* 0x0000000000a07805 */ /* 0x000fe2000001ff00 */
[----:B------:R-:W-:Y:S01]  /*4ec0*/  IMAD.MOV.U32 R164, RZ, RZ, 0x20 ;  /* 0x00000020ffa47424 */ /* 0x000fe200078e00ff */
[----:B------:R-:W-:Y:S02]  /*4ed0*/  UMOV UR49, 0x400 ;  /* 0x0000040000317882 */ /* 0x000fe40000000000 */
[----:B------:R-:W1:Y:S01]  /*4ee0*/  LDC R157, c[0x0][0x370] ;  /* 0x0000dc00ff9d7b82 */ /* 0x000e620000000800 */
[----:B------:R-:W-:Y:S01]  /*4ef0*/  ULEA UR49, UR37, UR49, 0x18 ;  /* 0x0000003125317291 */ /* 0x000fe2000f8ec0ff */
[----:B------:R-:W-:Y:S01]  /*4f00*/  LOP3.LUT R79, R79, 0x600000, RZ, 0xc0, !PT ;  /* 0x006000004f4f7812 */ /* 0x000fe200078ec0ff */
[----:B------:R-:W-:Y:S01]  /*4f10*/  IMAD.SHL.U32 R153, R167, 0x8, RZ ;  /* 0x00000008a7997824 */ /* 0x000fe200078e00ff */
[----:B------:R-:W-:Y:S01]  /*4f20*/  LOP3.LUT R4, R2, 0x180, RZ, 0xc0, !PT ;  /* 0x0000018002047812 */ /* 0x000fe200078ec0ff */
[----:B------:R-:W-:Y:S01]  /*4f30*/  IMAD.MOV.U32 R165, RZ, RZ, 0x10 ;  /* 0x00000010ffa57424 */ /* 0x000fe200078e00ff */
[----:B------:R-:W-:Y:S01]  /*4f40*/  SEL R164, R164, 0xffffffe0, !P2 ;  /* 0xffffffe0a4a47807 */ /* 0x000fe20005000000 */
[----:B------:R-:W-:Y:S01]  /*4f50*/  UIADD3 UR4, UPT, UPT, UR49, 0x8200, URZ ;  /* 0x0000820031047890 */ /* 0x000fe2000fffe0ff */
[----:B------:R-:W2:Y:S01]  /*4f60*/  LDC R74, c[0x0][0xb0c] ;  /* 0x0002c300ff4a7b82 */ /* 0x000ea20000000800 */
[----:B------:R-:W-:Y:S01]  /*4f70*/  LOP3.LUT R153, R4, 0x30, R153, 0xf8, !PT ;  /* 0x0000003004997812 */ /* 0x000fe200078ef899 */
[----:B------:R-:W-:Y:S01]  /*4f80*/  IMAD.MOV.U32 R76, RZ, RZ, RZ ;  /* 0x000000ffff4c7224 */ /* 0x000fe200078e00ff */
[----:B------:R-:W-:Y:S01]  /*4f90*/  SEL R165, R165, 0xfffffff0, !P1 ;  /* 0xfffffff0a5a57807 */ /* 0x000fe20004800000 */
[----:B------:R-:W-:Y:S01]  /*4fa0*/  IMAD.MOV.U32 R162, RZ, RZ, RZ ;  /* 0x000000ffffa27224 */ /* 0x000fe200078e00ff */
[----:B------:R-:W-:Y:S01]  /*4fb0*/  LOP3.LUT R153, R153, 0x1e40, R2, 0xf8, !PT ;  /* 0x00001e4099997812 */ /* 0x000fe200078ef802 */
[----:B------:R-:W-:Y:S01]  /*4fc0*/  IMAD.MOV.U32 R169, RZ, RZ, RZ ;  /* 0x000000ffffa97224 */ /* 0x000fe200078e00ff */
[----:B------:R-:W-:Y:S01]  /*4fd0*/  LOP3.LUT R167, R167, 0x60, RZ, 0xc0, !PT ;  /* 0x00000060a7a77812 */ /* 0x000fe200078ec0ff */
[----:B------:R-:W4:Y:S01]  /*4fe0*/  LDC R155, c[0x0][0xb20] ;  /* 0x0002c800ff9b7b82 */ /* 0x000f220000000800 */
[----:B------:R-:W3:Y:S01]  /*4ff0*/  LDS R0, [UR49+0x1c0] ;  /* 0x0001c031ff007984 */ /* 0x000ee20008000800 */
[----:B------:R-:W-:Y:S01]  /*5000*/  IMAD.MOV.U32 R159, RZ, RZ, RZ ;  /* 0x000000ffff9f7224 */ /* 0x000fe200078e00ff */
[----:B------:R-:W1:Y:S01]  /*5010*/  LDCU.64 UR52, c[0x0][0x348] ;  /* 0x00006900ff3477ac */ /* 0x000e620008000a00 */
[----:B------:R-:W-:Y:S01]  /*5020*/  IMAD.U32 R166, RZ, RZ, UR4 ;  /* 0x00000004ffa67e24 */ /* 0x000fe2000f8e00ff */
[----:B------:R-:W1:Y:S03]  /*5030*/  LDCU.64 UR38, c[0x0][0x888] ;  /* 0x00011100ff2677ac */ /* 0x000e660008000a00 */
[----:B------:R-:W1:Y:S01]  /*5040*/  LDC R73, c[0x0][0xb30] ;  /* 0x0002cc00ff497b82 */ /* 0x000e620000000800 */
[----:B------:R-:W1:Y:S01]  /*5050*/  LDCU.64 UR44, c[0x0][0x890] ;  /* 0x00011200ff2c77ac */ /* 0x000e620008000a00 */
[----:B------:R-:W-:-:S06]  /*5060*/  UIADD3 UR48, UPT, UPT, UR49, 0x200, URZ ;  /* 0x0000020031307890 */ /* 0x000fcc000fffe0ff */
[----:B------:R-:W1:Y:S08]  /*5070*/  LDC.64 R148, c[0x0][0xb10] ;  /* 0x0002c400ff947b82 */ /* 0x000e700000000a00 */
[----:B------:R-:W1:Y:S08]  /*5080*/  LDC.64 R70, c[0x0][0xb18] ;  /* 0x0002c600ff467b82 */ /* 0x000e700000000a00 */
[----:B------:R-:W1:Y:S08]  /*5090*/  LDC.64 R68, c[0x0][0xb28] ;  /* 0x0002ca00ff447b82 */ /* 0x000e700000000a00 */
[----:B------:R-:W1:Y:S01]  /*50a0*/  LDC.64 R146, c[0x0][0x8b0] ;  /* 0x00022c00ff927b82 */ /* 0x000e620000000a00 */
[----:B---3--:R-:W-:Y:S01]  /*50b0*/  IMAD.IADD R79, R0, 0x1, R79 ;  /* 0x00000001004f7824 */ /* 0x008fe200078e024f */
[----:B------:R-:W-:-:S04]  /*50c0*/  SHF.R.S32.HI R0, RZ, 0x4, R164 ;  /* 0x00000004ff007819 */ /* 0x000fc800000114a4 */
[----:B------:R-:W-:Y:S02]  /*50d0*/  LEA.HI.SX32 R163, R165, R0, 0x1c ;  /* 0x00000000a5a37211 */ /* 0x000fe400078fe2ff */
[----:B------:R-:W3:Y:S08]  /*50e0*/  LDC.64 R144, c[0x0][0x8a8] ;  /* 0x00022a00ff907b82 */ /* 0x000ef00000000a00 */
[----:B--2-4-:R-:W1:Y:S02]  /*50f0*/  LDC R156, c[0x0][0x374] ;  /* 0x0000dd00ff9c7b82 */ /* 0x014e640000000800 */
.L_x_133:
[----:B------:R-:W-:Y:S02]  /*5100*/  LEA R0, R169, UR49, 0x3 ;  /* 0x00000031a9007c11 */ /* 0x000fe4000f8e18ff */
[----:B------:R-:W-:Y:S02]  /*5110*/  SHF.L.U32 R3, R161, 0x1f, RZ ;  /* 0x0000001fa1037819 */ /* 0x000fe400000006ff */
[----:B-1----:R-:W-:Y:S02]  /*5120*/  LEA R16, R169, UR49, 0x4 ;  /* 0x00000031a9107c11 */ /* 0x002fe4000f8e20ff */
[----:B------:R-:W2:Y:S02]  /*5130*/  SYNCS.PHASECHK.TRANS64.TRYWAIT P0, [R0+URZ+0x130], R3 ;  /* 0x00013003000075a7 */ /* 0x000ea400080011ff */
[----:B--2---:R-:W-:Y:S05]  /*5140*/  @!P0 BRA `(.L_x_92) ;  /* 0x0000007000788947 */ /* 0x004fea0003800000 */
.L_x_193:
[----:B------:R-:W4:Y:S01]  /*5150*/  LDC.64 R12, c[0x0][0xb10] ;  /* 0x0002c400ff0c7b82 */ /* 0x000f220000000a00 */
[----:B------:R-:W3:Y:S01]  /*5160*/  LDS.128 R16, [R16+0x1a0] ;  /* 0x0001a00010107984 */ /* 0x000ee20000000c00 */
[----:B-1----:R-:W-:Y:S01]  /*5170*/  ISETP.NE.AND P1, PT, R73, 0x1, PT ;  /* 0x000000014900780c */ /* 0x002fe20003f25270 */
[----:B--2---:R-:W-:Y:S01]  /*5180*/  VIADD R0, R0, 0x140 ;  /* 0x0000014000007836 */ /* 0x004fe20000000000 */
[----:B------:R-:W-:Y:S04]  /*5190*/  ISETP.GE.AND P0, PT, R72, 0x1, PT ;  /* 0x000000014800780c */ /* 0x000fe80003f06270 */
[----:B------:R-:W1:Y:S01]  /*51a0*/  LDC.64 R10, c[0x0][0xb18] ;  /* 0x0002c600ff0a7b82 */ /* 0x000e620000000a00 */
[----:B------:R-:W-:Y:S01]  /*51b0*/  PRMT R0, RZ, 0x654, R0 ;  /* 0x00000654ff007816 */ /* 0x000fe20000000000 */
[----:B------:R-:W-:Y:S01]  /*51c0*/  @!PT LDS RZ, [RZ] ;  /* 0x00000000fffff984 */ /* 0x000fe20000000800 */
[----:B------:R-:W-:Y:S01]  /*51d0*/  @!PT LDS RZ, [RZ] ;  /* 0x00000000fffff984 */ /* 0x000fe20000000800 */
[----:B------:R-:W-:Y:S01]  /*51e0*/  @!PT LDS RZ, [RZ] ;  /* 0x00000000fffff984 */ /* 0x000fe20000000800 */
[----:B------:R-:W-:Y:S01]  /*51f0*/  @!PT LDS RZ, [RZ] ;  /* 0x00000000fffff984 */ /* 0x000fe20000000800 */
[----:B------:R2:W-:Y:S06]  /*5200*/  MEMBAR.ALL.CTA ;  /* 0x0000000000007992 */ /* 0x0005ec0000008000 */
[----:B--2---:R-:W2:Y:S01]  /*5210*/  FENCE.VIEW.ASYNC.S ;  /* 0x00000000000073c6 */ /* 0x004ea20000000000 */
[----:B------:R-:W1:Y:S08]  /*5220*/  @!P1 LDC R14, c[0x0][0xb20] ;  /* 0x0002c800ff0e9b82 */ /* 0x000e700000000800 */
[----:B------:R-:W1:Y:S01]  /*5230*/  @!P1 LDC R9, c[0x0][0xb0c] ;  /* 0x0002c300ff099b82 */ /* 0x000e620000000800 */
[----:B--2---:R2:W-:Y:S01]  /*5240*/  SYNCS.ARRIVE.TRANS64.RED.A1T0 RZ, [R0+URZ], RZ ;  /* 0x000000ff00ff79a7 */ /* 0x0045e200081004ff */
[----:B---3--:R-:W-:Y:S04]  /*5250*/  LOP3.LUT P4, RZ, R18, 0x1, RZ, 0xc0, !PT ;  /* 0x0000000112ff7812 */ /* 0x008fe8000788c0ff */
[----:B------:R-:W-:Y:S09]  /*5260*/  P2R R168, PR, RZ, 0x10 ;  /* 0x00000010ffa87803 */ /* 0x000ff20000000000 */
[----:B------:R-:W-:Y:S02]  /*5270*/  @P4 MOV R77, R16 ;  /* 0x00000010004d4202 */ /* 0x000fe40000000f00 */
[----:B------:R-:W-:Y:S01]  /*5280*/  @P4 LOP3.LUT R75, R17, 0xffff, RZ, 0xc0, !PT ;  /* 0x0000ffff114b4812 */ /* 0x000fe200078ec0ff */
[----:B--2-4-:R-:W-:Y:S06]  /*5290*/  @!P0 BRA `(.L_x_93) ;  /* 0x0000000000a48947 */ /* 0x014fec0003800000 */
[----:B------:R-:W-:Y:S01]  /*52a0*/  IMAD.HI.U32 R24, R156, R71, RZ ;  /* 0x000000479c187227 */ /* 0x000fe200078e00ff */
[----:B------:R-:W-:Y:S02]  /*52b0*/  ISETP.NE.AND P0, PT, R70, 0x1, PT ;  /* 0x000000014600780c */ /* 0x000fe40003f05270 */
[----:B------:R-:W-:Y:S01]  /*52c0*/  ISETP.NE.AND P2, PT, R72, 0x1, PT ;  /* 0x000000014800780c */ /* 0x000fe20003f45270 */
[-C--:B------:R-:W-:Y:S01]  /*52d0*/  IMAD.HI.U32 R22, R157, R148.reuse, RZ ;  /* 0x000000949d167227 */ /* 0x080fe200078e00ff */
[----:B------:R-:W-:Y:S02]  /*52e0*/  SHF.R.U32.HI R23, RZ, R155, R24 ;  /* 0x0000009bff177219 */ /* 0x000fe40000011618 */
[----:B------:R-:W-:Y:S01]  /*52f0*/  ISETP.NE.AND P3, PT, R74, 0x1, PT ;  /* 0x000000014a00780c */ /* 0x000fe20003f65270 */
[----:B------:R-:W-:Y:S01]  /*5300*/  IMAD.HI.U32 R28, R75, R71, RZ ;  /* 0x000000474b1c7227 */ /* 0x000fe200078e00ff */
[----:B------:R-:W-:Y:S02]  /*5310*/  SHF.R.U32.HI R22, RZ, R149, R22 ;  /* 0x00000095ff167219 */ /* 0x000fe40000011616 */
[----:B------:R-:W-:Y:S01]  /*5320*/  SEL R3, R156, R23, !P0 ;  /* 0x000000179c037207 */ /* 0x000fe20004000000 */
[----:B------:R-:W-:Y:S01]  /*5330*/  IMAD.HI.U32 R26, R77, R148, RZ ;  /* 0x000000944d1a7227 */ /* 0x000fe200078e00ff */
[----:B------:R-:W-:Y:S03]  /*5340*/  SEL R7, R157, R22, !P3 ;  /* 0x000000169d077207 */ /* 0x000fe60005800000 */
[-C--:B------:R-:W-:Y:S01]  /*5350*/  IMAD.HI.U32 R22, R3, R68.reuse, RZ ;  /* 0x0000004403167227 */ /* 0x080fe200078e00ff */
[----:B------:R-:W-:Y:S03]  /*5360*/  SHF.R.U32.HI R26, RZ, R149, R26 ;  /* 0x00000095ff1a7219 */ /* 0x000fe6000001161a */
[----:B------:R-:W-:Y:S01]  /*5370*/  IMAD.HI.U32 R24, R7, R68, RZ ;  /* 0x0000004407187227 */ /* 0x000fe200078e00ff */
[----:B------:R-:W-:Y:S02]  /*5380*/  @P2 SHF.R.U32.HI R3, RZ, R69, R22 ;  /* 0x00000045ff032219 */ /* 0x000fe40000011616 */
[----:B------:R-:W-:Y:S02]  /*5390*/  SHF.R.U32.HI R22, RZ, R155, R28 ;  /* 0x0000009bff167219 */ /* 0x000fe4000001161c */
[----:B------:R-:W-:Y:S01]  /*53a0*/  @P2 SHF.R.U32.HI R7, RZ, R69, R24 ;  /* 0x00000045ff072219 */ /* 0x000fe20000011618 */
[C---:B------:R-:W-:Y:S01]  /*53b0*/  IMAD R2, R72.reuse, R3, RZ ;  /* 0x0000000348027224 */ /* 0x040fe200078e02ff */
[----:B------:R-:W-:Y:S02]  /*53c0*/  SEL R5, R75, R22, !P0 ;  /* 0x000000164b057207 */ /* 0x000fe40004000000 */
[----:B------:R-:W-:Y:S01]  /*53d0*/  SEL R3, R77, R26, !P3 ;  /* 0x0000001a4d037207 */ /* 0x000fe20005800000 */
[----:B------:R-:W-:Y:S01]  /*53e0*/  IMAD R4, R72, R7, RZ ;  /* 0x0000000748047224 */ /* 0x000fe200078e02ff */
[C---:B------:R-:W-:Y:S01]  /*53f0*/  ISETP.GE.AND P0, PT, R5.reuse, R2, PT ;  /* 0x000000020500720c */ /* 0x040fe20003f06270 */
[----:B------:R-:W-:Y:S03]  /*5400*/  IMAD.HI.U32 R6, R5, R68, RZ ;  /* 0x0000004405067227 */ /* 0x000fe600078e00ff */
[----:B------:R-:W-:Y:S01]  /*5410*/  ISETP.GE.OR P0, PT, R3, R4, P0 ;  /* 0x000000040300720c */ /* 0x000fe20000706670 */
[----:B------:R-:W-:Y:S01]  /*5420*/  IMAD.MOV R4, RZ, RZ, -R3 ;  /* 0x000000ffff047224 */ /* 0x000fe200078e0a03 */
[-C--:B------:R-:W-:Y:S03]  /*5430*/  SHF.R.U32.HI R6, RZ, R69.reuse, R6 ;  /* 0x00000045ff067219 */ /* 0x080fe60000011606 */
[----:B------:R-:W-:Y:S01]  /*5440*/  IMAD R77, R74, R4, R77 ;  /* 0x000000044a4d7224 */ /* 0x000fe200078e024d */
[----:B------:R-:W-:Y:S05]  /*5450*/  SEL R15, R5, R6, !P2 ;  /* 0x00000006050f7207 */ /* 0x000fea0005000000 */
[----:B------:R-:W-:Y:S02]  /*5460*/  IMAD.MOV R6, RZ, RZ, -R15 ;  /* 0x000000ffff067224 */ /* 0x000fe400078e0a0f */
[C---:B------:R-:W-:Y:S04]  /*5470*/  @!P0 IMAD.HI.U32 R2, R3.reuse, R68, RZ ;  /* 0x0000004403028227 */ /* 0x040fe800078e00ff */
[----:B------:R-:W-:Y:S01]  /*5480*/  IMAD R6, R72, R6, R5 ;  /* 0x0000000648067224 */ /* 0x000fe200078e0205 */
[----:B------:R-:W-:Y:S04]  /*5490*/  @!P0 SHF.R.U32.HI R2, RZ, R69, R2 ;  /* 0x00000045ff028219 */ /* 0x000fe80000011602 */
[----:B------:R-:W-:Y:S02]  /*54a0*/  @!P0 SEL R0, R3, R2, !P2 ;  /* 0x0000000203008207 */ /* 0x000fe40005000000 */
[----:B------:R-:W-:Y:S02]  /*54b0*/  IADD3 R2, PT, PT, -R5, RZ, RZ ;  /* 0x000000ff05027210 */ /* 0x000fe40007ffe1ff */
[----:B------:R-:W-:Y:S01]  /*54c0*/  @!P0 IADD3 R8, PT, PT, R15, -R0, RZ ;  /* 0x800000000f088210 */ /* 0x000fe20007ffe0ff */
[----:B------:R-:W-:Y:S02]  /*54d0*/  @!P0 IMAD R0, R7, R6, R0 ;  /* 0x0000000607008224 */ /* 0x000fe400078e0200 */
[----:B------:R-:W-:Y:S02]  /*54e0*/  IMAD R75, R70, R2, R75 ;  /* 0x00000002464b7224 */ /* 0x000fe400078e024b */
[----:B------:R-:W-:Y:S02]  /*54f0*/  @!P0 IMAD R5, R8, R72, R3 ;  /* 0x0000004808058224 */ /* 0x000fe400078e0203 */
[----:B------:R-:W-:Y:S04]  /*5500*/  @!P0 IMAD.MOV.U32 R3, RZ, RZ, R0 ;  /* 0x000000ffff038224 */ /* 0x000fe800078e0000 */
[----:B------:R-:W-:Y:S02]  /*5510*/  IMAD R77, R3, R74, R77 ;  /* 0x0000004a034d7224 */ /* 0x000fe400078e024d */
[----:B------:R-:W-:Y:S07]  /*5520*/  IMAD R75, R5, R70, R75 ;  /* 0x00000046054b7224 */ /* 0x000fee00078e024b */
.L_x_93:
[----:B-1----:R-:W-:Y:S01]  /*5530*/  @!P1 ISETP.NE.AND P0, PT, R10, 0x1, PT ;  /* 0x000000010a00980c */ /* 0x002fe20003f05270 */
[----:B------:R-:W-:Y:S01]  /*5540*/  @!P1 IMAD.HI.U32 R0, R77, R12, RZ ;  /* 0x0000000c4d009227 */ /* 0x000fe200078e00ff */
[----:B------:R-:W-:Y:S01]  /*5550*/  @!P1 ISETP.NE.AND P2, PT, R9, 0x1, PT ;  /* 0x000000010900980c */ /* 0x000fe20003f45270 */
[----:B------:R-:W-:Y:S01]  /*5560*/  ULOP3.LUT UP0, URZ, UR48, 0x1b0, URZ, 0xc0, !UPT ;  /* 0x000001b030ff7892 */ /* 0x000fe2000f80c0ff */
[----:B------:R-:W-:Y:S01]  /*5570*/  R2UR UR42, R21 ;  /* 0x00000000152a72ca */ /* 0x000fe200000e0000 */
[----:B------:R-:W-:Y:S01]  /*5580*/  @!P1 IMAD.HI.U32 R3, R75, R11, RZ ;  /* 0x0000000b4b039227 */ /* 0x000fe200078e00ff */
[----:B------:R-:W-:Y:S02]  /*5590*/  @!P1 SHF.R.U32.HI R0, RZ, R13, R0 ;  /* 0x0000000dff009219 */ /* 0x000fe40000011600 */
[----:B------:R-:W-:Y:S01]  /*55a0*/  R2UR UR41, R20 ;  /* 0x00000000142972ca */ /* 0x000fe200000e0000 */
[----:B------:R-:W-:Y:S01]  /*55b0*/  VIADD R169, R169, 0x1 ;  /* 0x00000001a9a97836 */ /* 0x000fe20000000000 */
[----:B------:R-:W-:Y:S02]  /*55c0*/  @!P1 SHF.R.U32.HI R2, RZ, R14, R3 ;  /* 0x0000000eff029219 */ /* 0x000fe40000011603 */
[----:B------:R-:W-:Y:S02]  /*55d0*/  @!P1 SEL R3, R77, R0, !P2 ;  /* 0x000000004d039207 */ /* 0x000fe40005000000 */
[----:B------:R-:W-:Y:S02]  /*55e0*/  @!P1 SEL R2, R75, R2, !P0 ;  /* 0x000000024b029207 */ /* 0x000fe40004000000 */
[----:B------:R-:W-:Y:S01]  /*55f0*/  @P4 SHF.R.U32.HI R158, RZ, 0x10, R17 ;  /* 0x00000010ff9e4819 */ /* 0x000fe20000011611 */
[----:B------:R-:W-:Y:S02]  /*5600*/  USHF.L.U32 UR42, UR42, 0x7, URZ ;  /* 0x000000072a2a7899 */ /* 0x000fe400080006ff */
[----:B------:R-:W-:Y:S02]  /*5610*/  @!P1 IMAD.IADD R0, R2, 0x1, -R3 ;  /* 0x0000000102009824 */ /* 0x000fe400078e0a03 */
[----:B------:R-:W-:Y:S01]  /*5620*/  @!P1 IMAD.IADD R2, R3, 0x1, -R2 ;  /* 0x0000000103029824 */ /* 0x000fe200078e0a02 */
[----:B------:R-:W-:Y:S01]  /*5630*/  USHF.L.U32 UR41, UR41, 0x8, URZ ;  /* 0x0000000829297899 */ /* 0x000fe200080006ff */
[----:B------:R-:W-:Y:S02]  /*5640*/  @!P1 IMAD R77, R0, R9, R77 ;  /* 0x00000009004d9224 */ /* 0x000fe400078e024d */
[----:B------:R-:W-:Y:S01]  /*5650*/  @!P1 IMAD R75, R2, R10, R75 ;  /* 0x0000000a024b9224 */ /* 0x000fe200078e024b */
[----:B------:R-:W-:Y:S08]  /*5660*/  BRA.U !UP0, `(.L_x_94) ;  /* 0x0000000108407547 */ /* 0x000ff0000b800000 */
[----:B------:R-:W1:Y:S01]  /*5670*/  LDCU.64 UR8, c[0x4][0x88] ;  /* 0x01001100ff0877ac */ /* 0x000e620008000a00 */
[----:B------:R-:W-:Y:S01]  /*5680*/  MOV R3, 0x0 ;  /* 0x0000000000037802 */ /* 0x000fe20000000f00 */
[----:B------:R-:W-:Y:S02]  /*5690*/  HFMA2 R12, -RZ, RZ, 0, 5.9604644775390625e-08 ;  /* 0x00000001ff0c7431 */ /* 0x000fe400000001ff */
[----:B------:R-:W-:Y:S02]  /*56a0*/  IMAD.MOV.U32 R8, RZ, RZ, 0x70 ;  /* 0x00000070ff087424 */ /* 0x000fe400078e00ff */
[----:B------:R-:W-:Y:S01]  /*56b0*/  IMAD.MOV.U32 R13, RZ, RZ, RZ ;  /* 0x000000ffff0d7224 */ /* 0x000fe200078e00ff */
[----:B------:R-:W2:Y:S01]  /*56c0*/  LDCU.64 UR6, c[0x4][0x90] ;  /* 0x01001200ff0677ac */ /* 0x000ea20008000a00 */
[----:B------:R-:W3:Y:S01]  /*56d0*/  LDC.64 R2, c[0x4][R3] ;  /* 0x0100000003027b82 */ /* 0x000ee20000000a00 */
[----:B------:R-:W4:Y:S01]  /*56e0*/  LDCU.64 UR4, c[0x4][0x8] ;  /* 0x01000100ff0477ac */ /* 0x000f220008000a00 */
[----:B-1----:R-:W-:Y:S01]  /*56f0*/  MOV R5, UR9 ;  /* 0x0000000900057c02 */ /* 0x002fe20008000f00 */
[----:B------:R-:W-:Y:S01]  /*5700*/  IMAD.U32 R4, RZ, RZ, UR8 ;  /* 0x00000008ff047e24 */ /* 0x000fe2000f8e00ff */
[----:B--2---:R-:W-:Y:S01]  /*5710*/  MOV R7, UR7 ;  /* 0x0000000700077c02 */ /* 0x004fe20008000f00 */
[----:B------:R-:W-:Y:S01]  /*5720*/  IMAD.U32 R6, RZ, RZ, UR6 ;  /* 0x00000006ff067e24 */ /* 0x000fe2000f8e00ff */
[----:B----4-:R-:W-:Y:S01]  /*5730*/  MOV R11, UR5 ;  /* 0x00000005000b7c02 */ /* 0x010fe20008000f00 */
[----:B------:R-:W-:Y:S02]  /*5740*/  IMAD.U32 R10, RZ, RZ, UR4 ;  /* 0x00000004ff0a7e24 */ /* 0x000fe4000f8e00ff */
[----:B------:R-:W-:Y:S07]  /*5750*/  LEPC R20, `(.L_x_94) ;  /* 0x000000001014794e */ /* 0x000fee0000000000 */
[----:B---3-5:R-:W-:Y:S05]  /*5760*/  CALL.ABS.NOINC R2 ;  /* 0x0000000002007343 */ /* 0x028fea0003c00000 */
.L_x_94:
[----:B------:R-:W-:Y:S01]  /*5770*/  LOP3.LUT P0, RZ, R166, 0x1b0, RZ, 0xc0, !PT ;  /* 0x000001b0a6ff7812 */ /* 0x000fe2000780c0ff */
[----:B------:R-:W-:Y:S11]  /*5780*/  BSSY.RECONVERGENT B6, `(.L_x_95) ;  /* 0x0000013000067945 */ /* 0x000ff60003800200 */
[----:B------:R-:W-:Y:S01]  /*5790*/  @!UPT UIADD3 URZ, UPT, UPT, URZ, URZ, URZ ;  /* 0x000000fffffff290 */ /* 0x000fe2000fffe0ff */
[----:B------:R-:W-:Y:S05]  /*57a0*/  @!P0 BRA `(.L_x_96) ;  /* 0x0000000000408947 */ /* 0x000fea0003800000 */
        /* <DEDUP_REMOVED lines=16> */
.L_x_96:
[----:B------:R-:W-:Y:S05]  /*58b0*/  BSYNC.RECONVERGENT B6 ;  /* 0x0000000000067941 */ /* 0x000fea0003800200 */
.L_x_95:
[----:B------:R-:W-:Y:S01]  /*58c0*/  ISETP.NE.U32.AND P4, PT, R146, RZ, PT ;  /* 0x000000ff9200720c */ /* 0x000fe20003f85070 */
[----:B------:R-:W-:Y:S01]  /*58d0*/  UISETP.NE.AND UP2, UPT, UR50, URZ, UPT ;  /* 0x000000ff3200728c */ /* 0x000fe2000bf45270 */
[----:B------:R-:W-:Y:S01]  /*58e0*/  ISETP.NE.U32.AND P2, PT, RZ, UR38, PT ;  /* 0x00000026ff007c0c */ /* 0x000fe2000bf45070 */
[----:B------:R-:W-:Y:S01]  /*58f0*/  UISETP.NE.U32.AND UP1, UPT, UR44, URZ, UPT ;  /* 0x000000ff2c00728c */ /* 0x000fe2000bf25070 */
[----:B------:R-:W-:Y:S01]  /*5900*/  ISETP.NE.AND.EX P4, PT, R147, RZ, PT, P4 ;  /* 0x000000ff9300720c */ /* 0x000fe20003f85340 */
[----:B------:R-:W-:Y:S01]  /*5910*/  UPLOP3.LUT UP0, UPT, UPT, UPT, UPT, 0x40, 0x4 ;  /* 0x000000000004789c */ /* 0x000fe20003f0e870 */
[----:B------:R-:W-:Y:S01]  /*5920*/  ISETP.NE.AND.EX P2, PT, RZ, UR39, PT, P2 ;  /* 0x00000027ff007c0c */ /* 0x000fe2000bf45320 */
[----:B------:R-:W-:Y:S01]  /*5930*/  UISETP.NE.AND.EX UP1, UPT, UR45, URZ, UPT, UP1 ;  /* 0x000000ff2d00728c */ /* 0x000fe2000bf25310 */
[----:B------:R-:W-:Y:S04]  /*5940*/  PLOP3.LUT P1, PT, PT, PT, UP2, 0x80, 0x8 ;  /* 0x000000000008781c */ /* 0x000fe80003f2f028 */
[----:B------:R-:W-:Y:S06]  /*5950*/  @UP2 UPLOP3.LUT UP0, UPT, UPT, UPT, UP1, 0x80, 0x8 ;  /* 0x000000000008289c */ /* 0x000fec0003f0f010 */
[----:B------:R-:W-:Y:S01]  /*5960*/  PLOP3.LUT P0, PT, PT, PT, UP0, 0x80, 0x8 ;  /* 0x000000000008781c */ /* 0x000fe20003f0f008 */
[----:B------:R-:W-:Y:S01]  /*5970*/  @!UPT UIADD3 URZ, UPT, UPT, URZ, URZ, URZ ;  /* 0x000000fffffff290 */ /* 0x000fe2000fffe0ff */
[----:B------:R-:W-:Y:S11]  /*5980*/  BRA.U !UP1, `(.L_x_97) ;  /* 0x0000000109387547 */ /* 0x000ff6000b800000 */
[----:B------:R-:W-:Y:S01]  /*5990*/  UISETP.NE.U32.AND UP0, UPT, UR38, URZ, UPT ;  /* 0x000000ff2600728c */ /* 0x000fe2000bf05070 */
[----:B------:R-:W-:Y:S02]  /*59a0*/  HFMA2 R0, -RZ, RZ, 0, 5.9604644775390625e-08 ;  /* 0x00000001ff007431 */ /* 0x000fe400000001ff */
[----:B------:R-:W-:Y:S01]  /*59b0*/  IMAD.MOV.U32 R151, RZ, RZ, 0x1 ;  /* 0x00000001ff977424 */ /* 0x000fe200078e00ff */
[----:B------:R-:W-:Y:S06]  /*59c0*/  UISETP.NE.AND.EX UP0, UPT, UR39, URZ, UPT, UP0 ;  /* 0x000000ff2700728c */ /* 0x000fec000bf05300 */
[----:B------:R-:W-:Y:S05]  /*59d0*/  PLOP3.LUT P3, PT, PT, PT, UP0, 0x80, 0x8 ;  /* 0x000000000008781c */ /* 0x000fea0003f6f008 */
[----:B------:R-:W1:Y:S01]  /*59e0*/  @UP0 LDCU.64 UR6, c[0x0][0x888] ;  /* 0x00011100ff0607ac */ /* 0x000e620008000a00 */
[----:B------:R-:W-:Y:S07]  /*59f0*/  @UP0 UIMAD UR4, UR36, UR44, URZ ;  /* 0x0000002c240402a4 */ /* 0x000fee000f8e02ff */
[----:B------:R-:W-:Y:S01]  /*5a00*/  @!P3 PRMT R151, R0, 0x7610, R151 ;  /* 0x000076100097b816 */ /* 0x000fe20000000097 */
[----:B-1----:R-:W-:Y:S03]  /*5a10*/  @UP0 UIMAD.WIDE UR6, UR4, 0x4, UR6 ;  /* 0x00000004040608a5 */ /* 0x002fe6000f8e0206 */
[----:B------:R-:W1:Y:S03]  /*5a20*/  @!UP0 LDCU UR4, c[0x0][0x880] ;  /* 0x00011000ff0487ac */ /* 0x000e660008000800 */
[----:B------:R-:W-:Y:S01]  /*5a30*/  IMAD.U32 R2, RZ, RZ, UR6 ;  /* 0x00000006ff027e24 */ /* 0x000fe2000f8e00ff */
[----:B------:R-:W-:Y:S05]  /*5a40*/  MOV R3, UR7 ;  /* 0x0000000700037c02 */ /* 0x000fea0008000f00 */
[----:B-----5:R2:W5:Y:S02]  /*5a50*/  @P3 LDG.E R82, desc[UR46][R2.64] ;  /* 0x0000002e02523981 */ /* 0x020564000c1e1900 */
[----:B-12---:R-:W-:Y:S02]  /*5a60*/  @!P3 IMAD.U32 R82, RZ, RZ, UR4 ;  /* 0x00000004ff52be24 */ /* 0x006fe4000f8e00ff */
.L_x_97:
[----:B------:R-:W-:Y:S05]  /*5a70*/  @!P4 BRA `(.L_x_98) ;  /* 0x000000000020c947 */ /* 0x000fea0003800000 */
[----:B------:R-:W-:Y:S04]  /*5a80*/  ISETP.NE.U32.AND P3, PT, R144, RZ, PT ;  /* 0x000000ff9000720c */ /* 0x000fe80003f65070 */
[----:B------:R-:W-:Y:S11]  /*5a90*/  ISETP.NE.AND.EX P3, PT, R145, RZ, PT, P3 ;  /* 0x000000ff9100720c */ /* 0x000ff60003f65330 */
[----:B------:R-:W-:Y:S02]  /*5aa0*/  @!UPT UIADD3 URZ, UPT, UPT, URZ, URZ, URZ ;  /* 0x000000fffffff290 */ /* 0x000fe4000fffe0ff */
[----:B------:R-:W1:Y:S01]  /*5ab0*/  @P3 LDC.64 R2, c[0x0][0x8a8] ;  /* 0x00022a00ff023b82 */ /* 0x000e620000000a00 */
[----:B------:R-:W-:Y:S04]  /*5ac0*/  @P3 IMAD R0, R146, UR36, RZ ;  /* 0x0000002492003c24 */ /* 0x000fe8000f8e02ff */
[----:B-1----:R-:W-:Y:S05]  /*5ad0*/  @P3 IMAD.WIDE R2, R0, 0x4, R2 ;  /* 0x0000000400023825 */ /* 0x002fea00078e0202 */
[----:B-----5:R1:W5:Y:S02]  /*5ae0*/  @P3 LDG.E R78, desc[UR46][R2.64] ;  /* 0x0000002e024e3981 */ /* 0x020364000c1e1900 */
[----:B-1----:R-:W2:Y:S02]  /*5af0*/  @!P3 LDC R78, c[0x0][0x8a0] ;  /* 0x00022800ff4ebb82 */ /* 0x002ea40000000800 */
.L_x_98:
[----:B-----5:R-:W-:Y:S01]  /*5b00*/  ISETP.NE.AND P4, PT, R82, RZ, PT ;  /* 0x000000ff5200720c */ /* 0x020fe20003f85270 */
[----:B------:R-:W-:Y:S01]  /*5b10*/  BSSY B1, `(.L_x_99) ;  /* 0x0000048000017945 */ /* 0x000fe20003800000 */
[----:B------:R-:W-:Y:S01]  /*5b20*/  SEL R7, RZ, 0xffffffff, P2 ;  /* 0xffffffffff077807 */ /* 0x000fe20001000000 */
[----:B------:R-:W-:Y:S01]  /*5b30*/  IMAD.MOV.U32 R109, RZ, RZ, 0x1 ;  /* 0x00000001ff6d7424 */ /* 0x000fe200078e00ff */
[----:B------:R-:W-:Y:S01]  /*5b40*/  LOP3.LUT P3, RZ, R151, 0xff, RZ, 0xc0, !PT ;  /* 0x000000ff97ff7812 */ /* 0x000fe2000786c0ff */
[----:B------:R-:W-:Y:S01]  /*5b50*/  IMAD R80, R76, 0x100, R79 ;  /* 0x000001004c507824 */ /* 0x000fe200078e024f */
[----:B------:R-:W-:Y:S02]  /*5b60*/  @P1 SEL R0, RZ, 0xffffffff, P4 ;  /* 0xffffffffff001807 */ /* 0x000fe40002000000 */
[----:B------:R-:W-:Y:S02]  /*5b70*/  CS2R R98, SRZ ;  /* 0x0000000000627805 */ /* 0x000fe4000001ff00 */
[----:B------:R-:W-:Y:S02]  /*5b80*/  LEA R3, R160, UR49, 0x3 ;  /* 0x00000031a0037c11 */ /* 0x000fe4000f8e18ff */
[----:B------:R-:W-:Y:S02]  /*5b90*/  CS2R R96, SRZ ;  /* 0x0000000000607805 */ /* 0x000fe4000001ff00 */
[----:B------:R-:W-:Y:S02]  /*5ba0*/  @P0 SEL R0, R7, R0, !P3 ;  /* 0x0000000007000207 */ /* 0x000fe40005800000 */
[----:B------:R-:W-:Y:S02]  /*5bb0*/  CS2R R94, SRZ ;  /* 0x00000000005e7805 */ /* 0x000fe4000001ff00 */
[----:B------:R-:W-:Y:S02]  /*5bc0*/  LEA R108, R76, UR49, 0x3 ;  /* 0x000000314c6c7c11 */ /* 0x000fe4000f8e18ff */
[----:B------:R-:W-:Y:S02]  /*5bd0*/  CS2R R92, SRZ ;  /* 0x00000000005c7805 */ /* 0x000fe4000001ff00 */
[----:B------:R-:W-:Y:S02]  /*5be0*/  @P1 LOP3.LUT R0, R0, 0x1, RZ, 0xc0, !PT ;  /* 0x0000000100001812 */ /* 0x000fe400078ec0ff */
[----:B------:R-:W-:Y:S02]  /*5bf0*/  CS2R R90, SRZ ;  /* 0x00000000005a7805 */ /* 0x000fe4000001ff00 */
[----:B------:R-:W-:Y:S02]  /*5c00*/  SHF.L.U32 R5, R162, 0x1f, RZ ;  /* 0x0000001fa2057819 */ /* 0x000fe400000006ff */
[----:B------:R-:W-:Y:S02]  /*5c10*/  CS2R R88, SRZ ;  /* 0x0000000000587805 */ /* 0x000fe4000001ff00 */
[----:B------:R-:W-:Y:S02]  /*5c20*/  ISETP.NE.U32.OR P6, PT, R0, 0x1, !P1 ;  /* 0x000000010000780c */ /* 0x000fe40004fc5470 */
[----:B------:R-:W-:Y:S02]  /*5c30*/  CS2R R102, SRZ ;  /* 0x0000000000667805 */ /* 0x000fe4000001ff00 */
[----:B------:R-:W-:Y:S02]  /*5c40*/  PLOP3.LUT P2, PT, PT, PT, UP1, 0x80, 0x8 ;  /* 0x000000000008781c */ /* 0x000fe40003f4f018 */
[----:B------:R-:W-:Y:S02]  /*5c50*/  CS2R R100, SRZ ;  /* 0x0000000000647805 */ /* 0x000fe4000001ff00 */
[----:B------:R-:W-:Y:S02]  /*5c60*/  SEL R0, RZ, 0xffffffff, P4 ;  /* 0xffffffffff007807 */ /* 0x000fe40002000000 */
[----:B------:R-:W-:Y:S03]  /*5c70*/  P2R R117, PR, RZ, 0x40 ;  /* 0x00000040ff757803 */ /* 0x000fe60000000000 */
[----:B------:R-:W-:Y:S04]  /*5c80*/  @P6 SHF.L.U32 R2, R159, 0x1f, RZ ;  /* 0x0000001f9f026819 */ /* 0x000fe800000006ff */
[----:B------:R-:W-:Y:S01]  /*5c90*/  @P2 SEL R0, R7, R0, !P3 ;  /* 0x0000000007002207 */ /* 0x000fe20005800000 */
[----:B------:R-:W1:Y:S03]  /*5ca0*/  @P6 SYNCS.PHASECHK.TRANS64.TRYWAIT P1, [R3+URZ+0xe0], R2 ;  /* 0x0000e002030065a7 */ /* 0x000e6600080211ff */
[----:B------:R-:W-:Y:S04]  /*5cb0*/  LOP3.LUT R0, R0, 0x1, RZ, 0xc0, !PT ;  /* 0x0000000100007812 */ /* 0x000fe800078ec0ff */
[----:B------:R-:W-:Y:S04]  /*5cc0*/  ISETP.NE.U32.AND P5, PT, R0, 0x1, PT ;  /* 0x000000010000780c */ /* 0x000fe80003fa5070 */
[----:B------:R-:W-:Y:S01]  /*5cd0*/  P2R R110, PR, RZ, 0x20 ;  /* 0x00000020ff6e7803 */ /* 0x000fe20000000000 */
[----:B------:R3:W4:Y:S01]  /*5ce0*/  SYNCS.PHASECHK.TRANS64.TRYWAIT P0, [R108+URZ+0x150], R5 ;  /* 0x000150056c0075a7 */ /* 0x00072200080011ff */
[----:B-1----:R-:W-:Y:S01]  /*5cf0*/  @P6 SEL R109, RZ, 0x1, !P1 ;  /* 0x00000001ff6d6807 */ /* 0x002fe20004800000 */
[----:B---3--:R-:W-:Y:S06]  /*5d00*/  @!P6 BRA `(.L_x_100) ;  /* 0x0000000000a0e947 */ /* 0x008fec0003800000 */
[----:B------:R-:W-:Y:S01]  /*5d10*/  @P5 IMAD R7, R160, 0x2000, R153 ;  /* 0x00002000a0075824 */ /* 0x000fe200078e0299 */
[----:B------:R-:W-:Y:S01]  /*5d20*/  ISETP.NE.AND P1, PT, R109, RZ, PT ;  /* 0x000000ff6d00720c */ /* 0x000fe20003f25270 */
[----:B------:R-:W-:Y:S01]  /*5d30*/  BSSY B0, `(.L_x_101) ;  /* 0x0000011000007945 */ /* 0x000fe20003800000 */
[----:B------:R-:W-:Y:S01]  /*5d40*/  CS2R R102, SRZ ;  /* 0x0000000000667805 */ /* 0x000fe2000001ff00 */
[----:B------:R-:W-:Y:S01]  /*5d50*/  @P5 VIADD R2, R7, UR49 ;  /* 0x0000003107025c36 */ /* 0x000fe20008000000 */
[----:B------:R-:W-:Y:S02]  /*5d60*/  CS2R R100, SRZ ;  /* 0x0000000000647805 */ /* 0x000fe4000001ff00 */
[----:B------:R-:W-:Y:S02]  /*5d70*/  CS2R R90, SRZ ;  /* 0x00000000005a7805 */ /* 0x000fe4000001ff00 */
[----:B------:R-:W-:Y:S01]  /*5d80*/  CS2R R88, SRZ ;  /* 0x0000000000587805 */ /* 0x000fe2000001ff00 */
[--C-:B------:R-:W-:Y:S01]  /*5d90*/  @P5 IMAD.IADD R6, R165, 0x1, R2.reuse ;  /* 0x00000001a5065824 */ /* 0x100fe200078e0202 */
[----:B------:R-:W-:Y:S01]  /*5da0*/  CS2R R94, SRZ ;  /* 0x00000000005e7805 */ /* 0x000fe2000001ff00 */
[--C-:B------:R-:W-:Y:S01]  /*5db0*/  @P5 IMAD.IADD R4, R164, 0x1, R2.reuse ;  /* 0x00000001a4045824 */ /* 0x100fe200078e0202 */
[----:B------:R-:W-:Y:S01]  /*5dc0*/  CS2R R92, SRZ ;  /* 0x00000000005c7805 */ /* 0x000fe2000001ff00 */
[----:B------:R-:W-:Y:S01]  /*5dd0*/  @P5 IMAD R2, R163, 0x10, R2 ;  /* 0x00000010a3025824 */ /* 0x000fe200078e0202 */
[----:B------:R-:W-:Y:S02]  /*5de0*/  CS2R R98, SRZ ;  /* 0x0000000000627805 */ /* 0x000fe4000001ff00 */
[----:B------:R-:W-:Y:S01]  /*5df0*/  CS2R R96, SRZ ;  /* 0x0000000000607805 */ /* 0x000fe2000001ff00 */
[----:B------:R-:W-:Y:S06]  /*5e00*/  @P1 BRA `(.L_x_102) ;  /* 0x00000000000c1947 */ /* 0x000fec0003800000 */
[----:B------:R-:W-:Y:S04]  /*5e10*/  SHF.L.U32 R0, R159, 0x1f, RZ ;  /* 0x0000001f9f007819 */ /* 0x000fe800000006ff */
[----:B------:R-:W1:Y:S02]  /*5e20*/  SYNCS.PHASECHK.TRANS64.TRYWAIT P1, [R3+URZ+0xe0], R0 ;  /* 0x0000e000030075a7 */ /* 0x000e6400080211ff */
[----:B-1----:R-:W-:Y:S05]  /*5e30*/  @!P1 BRA `(.L_x_103) ;  /* 0x0000006400509947 */ /* 0x002fea0003800000 */
.L_x_102:
[----:B------:R-:W-:Y:S05]  /*5e40*/  BSYNC B0 ;  /* 0x0000000000007941 */ /* 0x000fea0003800000 */
.L_x_101:
[----:B------:R-:W-:Y:S01]  /*5e50*/  ISETP.NE.AND P1, PT, R110, RZ, PT ;  /* 0x000000ff6e00720c */ /* 0x000fe20003f25270 */
[----:B-1----:R-:W-:Y:S02]  /*5e60*/  VIADD R3, R3, 0x100 ;  /* 0x0000010003037836 */ /* 0x002fe40000000000 */
[----:B------:R-:W-:Y:S02]  /*5e70*/  IMAD.U32 R0, RZ, RZ, UR37 ;  /* 0x00000025ff007e24 */ /* 0x000fe4000f8e00ff */
[----:B------:R-:W-:Y:S03]  /*5e80*/  VIADD R160, R160, 0x1 ;  /* 0x00000001a0a07836 */ /* 0x000fe60000000000 */
[----:B------:R-:W-:Y:S05]  /*5e90*/  PRMT R0, R0, 0x654, R3 ;  /* 0x0000065400007816 */ /* 0x000fea0000000003 */
[----:B------:R1:W3:Y:S04]  /*5ea0*/  @P1 LDS.128 R100, [R7+UR49+0x200] ;  /* 0x0002003107641984 */ /* 0x0002e80008000c00 */
[----:B------:R1:W1:Y:S04]  /*5eb0*/  @P1 LDS.128 R88, [R6+0x200] ;  /* 0x0002000006581984 */ /* 0x0002680000000c00 */
[----:B------:R1:W1:Y:S04]  /*5ec0*/  @P1 LDS.128 R92, [R4+0x200] ;  /* 0x00020000045c1984 */ /* 0x0002680000000c00 */
[----:B------:R1:W1:Y:S01]  /*5ed0*/  @P1 LDS.128 R96, [R2+0x200] ;  /* 0x0002000002601984 */ /* 0x0002620000000c00 */
[C---:B------:R-:W-:Y:S01]  /*5ee0*/  ISETP.NE.AND P1, PT, R160.reuse, 0x4, PT ;  /* 0x00000004a000780c */ /* 0x040fe20003f25270 */
[----:B------:R-:W-:Y:S01]  /*5ef0*/  @!PT LDS RZ, [RZ] ;  /* 0x00000000fffff984 */ /* 0x000fe20000000800 */
[----:B------:R-:W-:Y:S01]  /*5f00*/  @!PT LDS RZ, [RZ] ;  /* 0x00000000fffff984 */ /* 0x000fe20000000800 */
[----:B------:R-:W-:Y:S01]  /*5f10*/  @!PT LDS RZ, [RZ] ;  /* 0x00000000fffff984 */ /* 0x000fe20000000800 */
[----:B------:R-:W-:Y:S01]  /*5f20*/  @!PT LDS RZ, [RZ] ;  /* 0x00000000fffff984 */ /* 0x000fe20000000800 */
[----:B------:R5:W-:Y:S06]  /*5f30*/  MEMBAR.ALL.CTA ;  /* 0x0000000000007992 */ /* 0x000bec0000008000 */
[----:B-----5:R-:W5:Y:S01]  /*5f40*/  FENCE.VIEW.ASYNC.S ;  /* 0x00000000000073c6 */ /* 0x020f620000000000 */
[----:B------:R-:W-:Y:S01]  /*5f50*/  SEL R160, R160, RZ, P1 ;  /* 0x000000ffa0a07207 */ /* 0x000fe20000800000 */
[----:B-----5:R5:W-:Y:S02]  /*5f60*/  SYNCS.ARRIVE.TRANS64.RED.A1T0 RZ, [R0+URZ], RZ ;  /* 0x000000ff00ff79a7 */ /* 0x020be400081004ff */
[----:B-----5:R-:W-:Y:S04]  /*5f70*/  SEL R0, RZ, 0x1, P1 ;  /* 0x00000001ff007807 */ /* 0x020fe80000800000 */
[----:B---3--:R-:W-:Y:S02]  /*5f80*/  LOP3.LUT R159, R159, R0, RZ, 0x3c, !PT ;  /* 0x000000009f9f7212 */ /* 0x008fe400078e3cff */
.L_x_100:
[----:B------:R-:W-:Y:S05]  /*5f90*/  BSYNC B1 ;  /* 0x0000000000017941 */ /* 0x000fea0003800000 */
.L_x_99:
[----:B------:R-:W-:Y:S04]  /*5fa0*/  SHF.R.U32.HI R3, RZ, 0x15, R80 ;  /* 0x00000015ff037819 */ /* 0x000fe80000011650 */
[----:B------:R-:W-:Y:S01]  /*5fb0*/  LOP3.LUT P1, RZ, R3, 0x3, R154, 0x48, !PT ;  /* 0x0000000303ff7812 */ /* 0x000fe2000782489a */
[----:B------:R-:W-:Y:S01]  /*5fc0*/  @!UPT UIADD3 URZ, UPT, UPT, URZ, URZ, URZ ;  /* 0x000000fffffff290 */ /* 0x000fe2000fffe0ff */
[----:B----4-:R-:W-:Y:S11]  /*5fd0*/  @P0 BRA `(.L_x_104) ;  /* 0x0000000000080947 */ /* 0x010ff60003800000 */
[----:B------:R-:W3:Y:S02]  /*5fe0*/  SYNCS.PHASECHK.TRANS64.TRYWAIT P0, [R108+URZ+0x150], R5 ;  /* 0x000150056c0075a7 */ /* 0x000ee400080011ff */
[----:B---3--:R-:W-:Y:S05]  /*5ff0*/  @!P0 BRA `(.L_x_105) ;  /* 0x0000006000f48947 */ /* 0x008fea0003800000 */
.L_x_104:
[----:B------:R-:W-:Y:S05]  /*6000*/  @!P1 BRA `(.L_x_106) ;  /* 0x0000000000409947 */ /* 0x000fea0003800000 */
[----:B------:R-:W3:Y:S01]  /*6010*/  LDCU.64 UR8, c[0x4][0x78] ;  /* 0x01000f00ff0877ac */ /* 0x000ee20008000a00 */
[----:B------:R-:W-:Y:S01]  /*6020*/  MOV R3, 0x0 ;  /* 0x0000000000037802 */ /* 0x000fe20000000f00 */
[----:B------:R-:W-:Y:S02]  /*6030*/  HFMA2 R12, -RZ, RZ, 0, 5.9604644775390625e-08 ;  /* 0x00000001ff0c7431 */ /* 0x000fe400000001ff */
[----:B------:R-:W-:Y:S02]  /*6040*/  IMAD.MOV.U32 R8, RZ, RZ, 0x192 ;  /* 0x00000192ff087424 */ /* 0x000fe400078e00ff */
[----:B------:R-:W-:Y:S01]  /*6050*/  IMAD.MOV.U32 R13, RZ, RZ, RZ ;  /* 0x000000ffff0d7224 */ /* 0x000fe200078e00ff */
[----:B------:R-:W4:Y:S01]  /*6060*/  LDCU.64 UR6, c[0x4][0x80] ;  /* 0x01001000ff0677ac */ /* 0x000f220008000a00 */
[----:B-1----:R-:W1:Y:S01]  /*6070*/  LDC.64 R2, c[0x4][R3] ;  /* 0x0100000003027b82 */ /* 0x002e620000000a00 */
[----:B------:R-:W5:Y:S01]  /*6080*/  LDCU.64 UR4, c[0x4][0x18] ;  /* 0x01000300ff0477ac */ /* 0x000f620008000a00 */
[----:B---3--:R-:W-:Y:S01]  /*6090*/  MOV R5, UR9 ;  /* 0x0000000900057c02 */ /* 0x008fe20008000f00 */
[----:B------:R-:W-:Y:S01]  /*60a0*/  IMAD.U32 R4, RZ, RZ, UR8 ;  /* 0x00000008ff047e24 */ /* 0x000fe2000f8e00ff */
[----:B----4-:R-:W-:Y:S01]  /*60b0*/  MOV R7, UR7 ;  /* 0x0000000700077c02 */ /* 0x010fe20008000f00 */
[----:B------:R-:W-:Y:S01]  /*60c0*/  IMAD.U32 R6, RZ, RZ, UR6 ;  /* 0x00000006ff067e24 */ /* 0x000fe2000f8e00ff */
[----:B-----5:R-:W-:Y:S01]  /*60d0*/  MOV R11, UR5 ;  /* 0x00000005000b7c02 */ /* 0x020fe20008000f00 */
[----:B------:R-:W-:Y:S02]  /*60e0*/  IMAD.U32 R10, RZ, RZ, UR4 ;  /* 0x00000004ff0a7e24 */ /* 0x000fe4000f8e00ff */
[----:B------:R-:W-:Y:S07]  /*60f0*/  LEPC R20, `(.L_x_106) ;  /* 0x000000001014794e */ /* 0x000fee0000000000 */
[----:B-12---:R-:W-:Y:S05]  /*6100*/  CALL.ABS.NOINC R2 ;  /* 0x0000000002007343 */ /* 0x006fea0003c00000 */
.L_x_106:
[----:B------:R-:W-:Y:S01]  /*6110*/  SHF.L.U32 R83, R100, 0x10, RZ ;  /* 0x0000001064537819 */ /* 0x000fe200000006ff */
[----:B------:R-:W-:Y:S05]  /*6120*/  WARPSYNC.ALL ;  /* 0x0000000000007948 */ /* 0x000fea0003800000 */
[----:B------:R-:W-:Y:S01]  /*6130*/  R2UR UR4, R80 ;  /* 0x00000000500472ca */ /* 0x000fe200000e0000 */
[----:B------:R-:W-:Y:S01]  /*6140*/  BSSY.RECONVERGENT B0, `(.L_x_107) ;  /* 0x0000121000007945 */ /* 0x000fe20003800200 */
[----:B------:R-:W-:Y:S02]  /*6150*/  IADD3 R111, PT, PT, R153, UR49, RZ ;  /* 0x00000031996f7c10 */ /* 0x000fe4000fffe0ff */
[----:B------:R-:W-:Y:S02]  /*6160*/  SHF.L.U32 R116, R163, 0x4, RZ ;  /* 0x00000004a3747819 */ /* 0x000fe400000006ff */
[-C--:B------:R-:W-:Y:S02]  /*6170*/  IADD3 R172, PT, PT, R165, R111.reuse, RZ ;  /* 0x0000006fa5ac7210 */ /* 0x080fe40007ffe0ff */
[----:B------:R-:W-:Y:S02]  /*6180*/  IADD3 R171, PT, PT, R164, R111, RZ ;  /* 0x0000006fa4ab7210 */ /* 0x000fe40007ffe0ff */
[----:B------:R-:W-:Y:S02]  /*6190*/  IADD3 R170, PT, PT, R111, R116, RZ ;  /* 0x000000746faa7210 */ /* 0x000fe40007ffe0ff */
[C---:B------:R-:W-:Y:S01]  /*61a0*/  PRMT R81, R100.reuse, 0x8880, RZ ;  /* 0x0000888064517816 */ /* 0x040fe200000000ff */
[----:B-1-3--:R-:W2:Y:S01]  /*61b0*/  LDTM.x64 R4, tmem[UR4] ;  /* 0x00000004000479ee */ /* 0x00aea20008340000 */
[----:B------:R-:W-:Y:S02]  /*61c0*/  SHF.R.S32.HI R83, RZ, 0x18, R83 ;  /* 0x00000018ff537819 */ /* 0x000fe40000011453 */
[----:B------:R-:W-:Y:S02]  /*61d0*/  SHF.R.S32.HI R86, RZ, 0x18, R101 ;  /* 0x00000018ff567819 */ /* 0x000fe40000011465 */
[----:B------:R-:W-:Y:S02]  /*61e0*/  SHF.L.U32 R84, R100, 0x8, RZ ;  /* 0x0000000864547819 */ /* 0x000fe400000006ff */
[----:B------:R-:W-:Y:S02]  /*61f0*/  SHF.L.U32 R85, R101, 0x8, RZ ;  /* 0x0000000865557819 */ /* 0x000fe400000006ff */
[----:B------:R-:W-:Y:S02]  /*6200*/  SHF.R.S32.HI R84, RZ, 0x18, R84 ;  /* 0x00000018ff547819 */ /* 0x000fe40000011454 */
[----:B------:R-:W-:Y:S02]  /*6210*/  SHF.R.S32.HI R85, RZ, 0x18, R85 ;  /* 0x00000018ff557819 */ /* 0x000fe40000011455 */
[----:B------:R-:W-:Y:S02]  /*6220*/  SHF.L.U32 R87, R98, 0x8, RZ ;  /* 0x0000000862577819 */ /* 0x000fe400000006ff */
[----:B------:R-:W-:Y:S02]  /*6230*/  ISETP.NE.AND P0, PT, R167, RZ, PT ;  /* 0x000000ffa700720c */ /* 0x000fe40003f05270 */
[----:B------:R-:W-:Y:S02]  /*6240*/  SHF.R.S32.HI R87, RZ, 0x18, R87 ;  /* 0x00000018ff577819 */ /* 0x000fe40000011457 */
[----:B------:R-:W-:Y:S02]  /*6250*/  ISETP.NE.AND P6, PT, R117, RZ, PT ;  /* 0x000000ff7500720c */ /* 0x000fe40003fc5270 */
[----:B------:R-:W-:Y:S01]  /*6260*/  LEA R118, R160, UR49, 0x3 ;  /* 0x00000031a0767c11 */ /* 0x000fe2000f8e18ff */
[C---:B--2---:R-:W-:Y:S02]  /*6270*/  IMAD R0, R78.reuse, R4, RZ ;  /* 0x000000044e007224 */ /* 0x044fe400078e02ff */
[C---:B------:R-:W-:Y:S02]  /*6280*/  IMAD R2, R78.reuse, R5, RZ ;  /* 0x000000054e027224 */ /* 0x040fe400078e02ff */
[----:B------:R-:W-:Y:S02]  /*6290*/  IMAD R3, R78, R6, RZ ;  /* 0x000000064e037224 */ /* 0x000fe400078e02ff */
[-C--:B------:R-:W-:Y:S01]  /*62a0*/  IMAD R0, R81, R82.reuse, R0 ;  /* 0x0000005251007224 */ /* 0x080fe200078e0200 */
[----:B------:R-:W-:Y:S01]  /*62b0*/  SHF.R.S32.HI R81, RZ, 0x18, R100 ;  /* 0x00000018ff517819 */ /* 0x000fe20000011464 */
[-C--:B------:R-:W-:Y:S01]  /*62c0*/  IMAD R2, R83, R82.reuse, R2 ;  /* 0x0000005253027224 */ /* 0x080fe200078e0202 */
[C---:B------:R-:W-:Y:S01]  /*62d0*/  PRMT R83, R101.reuse, 0x8880, RZ ;  /* 0x0000888065537816 */ /* 0x040fe200000000ff */
[----:B------:R-:W-:Y:S01]  /*62e0*/  IMAD R3, R84, R82, R3 ;  /* 0x0000005254037224 */ /* 0x000fe200078e0203 */
[----:B------:R-:W-:Y:S01]  /*62f0*/  SHF.L.U32 R84, R101, 0x10, RZ ;  /* 0x0000001065547819 */ /* 0x000fe200000006ff */
[C---:B------:R-:W-:Y:S01]  /*6300*/  IMAD R7, R78.reuse, R7, RZ ;  /* 0x000000074e077224 */ /* 0x040fe200078e02ff */
[----:B------:R-:W-:Y:S01]  /*6310*/  @P6 SHF.L.U32 R119, R159, 0x1f, RZ ;  /* 0x0000001f9f776819 */ /* 0x000fe200000006ff */
[C---:B------:R-:W-:Y:S01]  /*6320*/  IMAD R4, R78.reuse, R8, RZ ;  /* 0x000000084e047224 */ /* 0x040fe200078e02ff */
[----:B------:R-:W-:Y:S01]  /*6330*/  SHF.R.S32.HI R84, RZ, 0x18, R84 ;  /* 0x00000018ff547819 */ /* 0x000fe20000011454 */
[----:B------:R-:W-:Y:S02]  /*6340*/  IMAD R5, R78, R9, RZ ;  /* 0x000000094e057224 */ /* 0x000fe400078e02ff */
[----:B------:R-:W-:Y:S01]  /*6350*/  IMAD R7, R81, R82, R7 ;  /* 0x0000005251077224 */ /* 0x000fe200078e0207 */
[----:B------:R-:W-:Y:S01]  /*6360*/  PRMT R81, R102, 0x8880, RZ ;  /* 0x0000888066517816 */ /* 0x000fe200000000ff */
[----:B------:R-:W-:Y:S02]  /*6370*/  IMAD R6, R78, R10, RZ ;  /* 0x0000000a4e067224 */ /* 0x000fe400078e02ff */
[-C--:B------:R-:W-:Y:S01]  /*6380*/  IMAD R4, R83, R82.reuse, R4 ;  /* 0x0000005253047224 */ /* 0x080fe200078e0204 */
[----:B------:R-:W-:Y:S01]  /*6390*/  I2IP.S8.S32.SAT R105, R7, R3, RZ ;  /* 0x0000000307697239 */ /* 0x000fe200000014ff */
[----:B------:R-:W-:Y:S01]  /*63a0*/  IMAD R5, R84, R82, R5 ;  /* 0x0000005254057224 */ /* 0x000fe200078e0205 */
[----:B------:R-:W-:Y:S01]  /*63b0*/  SHF.L.U32 R83, R102, 0x10, RZ ;  /* 0x0000001066537819 */ /* 0x000fe200000006ff */
[----:B------:R-:W-:Y:S01]  /*63c0*/  IMAD R11, R78, R11, RZ ;  /* 0x0000000b4e0b7224 */ /* 0x000fe200078e02ff */
[----:B------:R-:W-:Y:S01]  /*63d0*/  I2IP.S8.S32.SAT R104, R2, R0, R105 ;  /* 0x0000000002687239 */ /* 0x000fe20000001469 */
[----:B------:R-:W-:Y:S01]  /*63e0*/  IMAD R6, R85, R82, R6 ;  /* 0x0000005255067224 */ /* 0x000fe200078e0206 */
[----:B------:R-:W-:Y:S01]  /*63f0*/  SHF.R.S32.HI R83, RZ, 0x18, R83 ;  /* 0x00000018ff537819 */ /* 0x000fe20000011453 */
[----:B------:R-:W-:Y:S01]  /*6400*/  IMAD R8, R78, R12, RZ ;  /* 0x0000000c4e087224 */ /* 0x000fe200078e02ff */
[----:B------:R-:W-:Y:S01]  /*6410*/  SHF.L.U32 R85, R102, 0x8, RZ ;  /* 0x0000000866557819 */ /* 0x000fe200000006ff */
[----:B------:R-:W-:Y:S02]  /*6420*/  IMAD R9, R78, R13, RZ ;  /* 0x0000000d4e097224 */ /* 0x000fe400078e02ff */
[----:B------:R-:W-:Y:S01]  /*6430*/  IMAD R11, R86, R82, R11 ;  /* 0x00000052560b7224 */ /* 0x000fe200078e020b */
[----:B------:R-:W-:Y:S01]  /*6440*/  SHF.R.S32.HI R85, RZ, 0x18, R85 ;  /* 0x00000018ff557819 */ /* 0x000fe20000011455 */
[C---:B------:R-:W-:Y:S01]  /*6450*/  IMAD R10, R78.reuse, R14, RZ ;  /* 0x0000000e4e0a7224 */ /* 0x040fe200078e02ff */
[----:B------:R-:W-:Y:S01]  /*6460*/  SHF.R.S32.HI R86, RZ, 0x18, R103 ;  /* 0x00000018ff567819 */ /* 0x000fe20000011467 */
[----:B------:R-:W-:Y:S01]  /*6470*/  IMAD R8, R81, R82, R8 ;  /* 0x0000005251087224 */ /* 0x000fe200078e0208 */
[----:B------:R-:W-:Y:S01]  /*6480*/  I2IP.S8.S32.SAT R106, R11, R6, RZ ;  /* 0x000000060b6a7239 */ /* 0x000fe200000014ff */
[----:B------:R-:W-:Y:S01]  /*6490*/  IMAD R9, R83, R82, R9 ;  /* 0x0000005253097224 */ /* 0x000fe200078e0209 */
[C---:B------:R-:W-:Y:S01]  /*64a0*/  PRMT R83, R103.reuse, 0x8880, RZ ;  /* 0x0000888067537816 */ /* 0x040fe200000000ff */
[----:B------:R-:W-:Y:S01]  /*64b0*/  IMAD.U32 R84, R103, 0x10000, RZ ;  /* 0x0001000067547824 */ /* 0x000fe200078e00ff */
[----:B------:R-:W-:Y:S01]  /*64c0*/  I2IP.S8.S32.SAT R105, R5, R4, R106 ;  /* 0x0000000405697239 */ /* 0x000fe2000000146a */
[C---:B------:R-:W-:Y:S01]  /*64d0*/  IMAD R15, R78.reuse, R15, RZ ;  /* 0x0000000f4e0f7224 */ /* 0x040fe200078e02ff */
[----:B------:R-:W-:Y:S01]  /*64e0*/  SHF.R.S32.HI R81, RZ, 0x18, R102 ;  /* 0x00000018ff517819 */ /* 0x000fe20000011466 */
[----:B------:R-:W-:Y:S01]  /*64f0*/  IMAD R10, R85, R82, R10 ;  /* 0x00000052550a7224 */ /* 0x000fe200078e020a */
[----:B------:R-:W-:Y:S01]  /*6500*/  SHF.R.S32.HI R84, RZ, 0x18, R84 ;  /* 0x00000018ff547819 */ /* 0x000fe20000011454 */
[C---:B------:R-:W-:Y:S01]  /*6510*/  IMAD R12, R78.reuse, R16, RZ ;  /* 0x000000104e0c7224 */ /* 0x040fe200078e02ff */
[----:B------:R-:W-:Y:S01]  /*6520*/  SHF.L.U32 R85, R103, 0x8, RZ ;  /* 0x0000000867557819 */ /* 0x000fe200000006ff */
[----:B------:R-:W-:Y:S02]  /*6530*/  IMAD R13, R78, R17, RZ ;  /* 0x000000114e0d7224 */ /* 0x000fe400078e02ff */
[----:B------:R-:W-:Y:S01]  /*6540*/  IMAD R15, R81, R82, R15 ;  /* 0x00000052510f7224 */ /* 0x000fe200078e020f */
[----:B------:R-:W-:Y:S01]  /*6550*/  PRMT R81, R88, 0x8880, RZ ;  /* 0x0000888058517816 */ /* 0x000fe200000000ff */
[----:B------:R-:W-:Y:S01]  /*6560*/  IMAD R14, R78, R18, RZ ;  /* 0x000000124e0e7224 */ /* 0x000fe200078e02ff */
[----:B------:R-:W-:Y:S01]  /*6570*/  SHF.R.S32.HI R85, RZ, 0x18, R85 ;  /* 0x00000018ff557819 */ /* 0x000fe20000011455 */
[----:B------:R-:W-:Y:S01]  /*6580*/  IMAD R12, R83, R82, R12 ;  /* 0x00000052530c7224 */ /* 0x000fe200078e020c */
[----:B------:R-:W-:Y:S01]  /*6590*/  I2IP.S8.S32.SAT R106, R15, R10, RZ ;  /* 0x0000000a0f6a7239 */ /* 0x000fe200000014ff */
[----:B------:R-:W-:Y:S01]  /*65a0*/  IMAD R13, R84, R82, R13 ;  /* 0x00000052540d7224 */ /* 0x000fe200078e020d */
[----:B------:R-:W-:Y:S01]  /*65b0*/  SHF.L.U32 R83, R88, 0x10, RZ ;  /* 0x0000001058537819 */ /* 0x000fe200000006ff */
[C---:B------:R-:W-:Y:S01]  /*65c0*/  IMAD R19, R78.reuse, R19, RZ ;  /* 0x000000134e137224 */ /* 0x040fe200078e02ff */
[----:B------:R-:W-:Y:S01]  /*65d0*/  I2IP.S8.S32.SAT R106, R9, R8, R106 ;  /* 0x00000008096a7239 */ /* 0x000fe2000000146a */
[----:B------:R-:W-:Y:S01]  /*65e0*/  IMAD R14, R85, R82, R14 ;  /* 0x00000052550e7224 */ /* 0x000fe200078e020e */
[----:B------:R-:W-:Y:S01]  /*65f0*/  SHF.R.S32.HI R83, RZ, 0x18, R83 ;  /* 0x00000018ff537819 */ /* 0x000fe20000011453 */
[C---:B------:R-:W-:Y:S01]  /*6600*/  IMAD R16, R78.reuse, R20, RZ ;  /* 0x000000144e107224 */ /* 0x040fe200078e02ff */
[----:B------:R-:W-:Y:S01]  /*6610*/  SHF.L.U32 R84, R89, 0x10, RZ ;  /* 0x0000001059547819 */ /* 0x000fe200000006ff */
[----:B------:R-:W-:Y:S01]  /*6620*/  IMAD R17, R78, R21, RZ ;  /* 0x000000154e117224 */ /* 0x000fe200078e02ff */
[----:B------:R-:W-:Y:S01]  /*6630*/  SHF.L.U32 R85, R88, 0x8, RZ ;  /* 0x0000000858557819 */ /* 0x000fe200000006ff */
[----:B------:R-:W-:Y:S01]  /*6640*/  IMAD R19, R86, R82, R19 ;  /* 0x0000005256137224 */ /* 0x000fe200078e0213 */
[----:B------:R-:W-:Y:S01]  /*6650*/  SHF.R.S32.HI R84, RZ, 0x18, R84 ;  /* 0x00000018ff547819 */ /* 0x000fe20000011454 */
[C---:B------:R-:W-:Y:S01]  /*6660*/  IMAD R18, R78.reuse, R22, RZ ;  /* 0x000000164e127224 */ /* 0x040fe200078e02ff */
[----:B------:R-:W-:Y:S01]  /*6670*/  SHF.R.S32.HI R85, RZ, 0x18, R85 ;  /* 0x00000018ff557819 */ /* 0x000fe20000011455 */
[----:B------:R-:W-:Y:S01]  /*6680*/  IMAD R16, R81, R82, R16 ;  /* 0x0000005251107224 */ /* 0x000fe200078e0210 */
[----:B------:R-:W-:Y:S01]  /*6690*/  I2IP.S8.S32.SAT R107, R19, R14, RZ ;  /* 0x0000000e136b7239 */ /* 0x000fe200000014ff */
[-C--:B------:R-:W-:Y:S01]  /*66a0*/  IMAD R17, R83, R82.reuse, R17 ;  /* 0x0000005253117224 */ /* 0x080fe200078e0211 */
[----:B------:R-:W-:Y:S01]  /*66b0*/  PRMT R83, R89, 0x8880, RZ ;  /* 0x0000888059537816 */ /* 0x000fe200000000ff */
[C---:B------:R-:W-:Y:S01]  /*66c0*/  IMAD R23, R78.reuse, R23, RZ ;  /* 0x000000174e177224 */ /* 0x040fe200078e02ff */
[----:B------:R-:W-:Y:S01]  /*66d0*/  SHF.R.S32.HI R81, RZ, 0x18, R88 ;  /* 0x00000018ff517819 */ /* 0x000fe20000011458 */
[----:B------:R-:W-:Y:S01]  /*66e0*/  IMAD R18, R85, R82, R18 ;  /* 0x0000005255127224 */ /* 0x000fe200078e0212 */
[----:B------:R-:W-:Y:S01]  /*66f0*/  SHF.L.U32 R85, R89, 0x8, RZ ;  /* 0x0000000859557819 */ /* 0x000fe200000006ff */
[C---:B------:R-:W-:Y:S01]  /*6700*/  IMAD R20, R78.reuse, R24, RZ ;  /* 0x000000184e147224 */ /* 0x040fe200078e02ff */
[----:B------:R-:W-:Y:S01]  /*6710*/  I2IP.S8.S32.SAT R107, R13, R12, R107 ;  /* 0x0000000c0d6b7239 */ /* 0x000fe2000000146b */
[----:B------:R-:W-:Y:S01]  /*6720*/  IMAD R21, R78, R25, RZ ;  /* 0x000000194e157224 */ /* 0x000fe200078e02ff */
[----:B------:R-:W-:Y:S01]  /*6730*/  SHF.R.S32.HI R85, RZ, 0x18, R85 ;  /* 0x00000018ff557819 */ /* 0x000fe20000011455 */
[----:B------:R-:W-:Y:S01]  /*6740*/  IMAD R23, R81, R82, R23 ;  /* 0x0000005251177224 */ /* 0x000fe200078e0217 */
[----:B------:R-:W-:Y:S01]  /*6750*/  PRMT R81, R90, 0x8880, RZ ;  /* 0x000088805a517816 */ /* 0x000fe200000000ff */
[----:B------:R-:W-:Y:S01]  /*6760*/  IMAD R22, R78, R26, RZ ;  /* 0x0000001a4e167224 */ /* 0x000fe200078e02ff */
[----:B------:R1:W-:Y:S01]  /*6770*/  STS.128 [R153+UR49+0x8200], R104 ;  /* 0x0082006899007988 */ /* 0x0003e20008000c31 */
[----:B------:R-:W-:Y:S01]  /*6780*/  IMAD R20, R83, R82, R20 ;  /* 0x0000005253147224 */ /* 0x000fe200078e0214 */
[----:B------:R-:W-:Y:S01]  /*6790*/  I2IP.S8.S32.SAT R112, R23, R18, RZ ;  /* 0x0000001217707239 */ /* 0x000fe200000014ff */
[----:B------:R-:W-:Y:S01]  /*67a0*/  IMAD R21, R84, R82, R21 ;  /* 0x0000005254157224 */ /* 0x000fe200078e0215 */
[----:B------:R-:W-:Y:S01]  /*67b0*/  SHF.R.S32.HI R86, RZ, 0x18, R89 ;  /* 0x00000018ff567819 */ /* 0x000fe20000011459 */
[----:B------:R-:W-:Y:S01]  /*67c0*/  IMAD.U32 R83, R90, 0x10000, RZ ;  /* 0x000100005a537824 */ /* 0x000fe200078e00ff */
[----:B------:R-:W-:Y:S01]  /*67d0*/  I2IP.S8.S32.SAT R112, R17, R16, R112 ;  /* 0x0000001011707239 */ /* 0x000fe20000001470 */
[----:B------:R-:W-:Y:S01]  /*67e0*/  IMAD R27, R78, R27, RZ ;  /* 0x0000001b4e1b7224 */ /* 0x000fe200078e02ff */
[----:B------:R-:W-:Y:S01]  /*67f0*/  SHF.L.U32 R84, R91, 0x10, RZ ;  /* 0x000000105b547819 */ /* 0x000fe200000006ff */
[----:B------:R-:W-:Y:S01]  /*6800*/  IMAD R22, R85, R82, R22 ;  /* 0x0000005255167224 */ /* 0x000fe200078e0216 */
[----:B------:R-:W-:Y:S01]  /*6810*/  SHF.L.U32 R85, R90, 0x8, RZ ;  /* 0x000000085a557819 */ /* 0x000fe200000006ff */
[C---:B------:R-:W-:Y:S01]  /*6820*/  IMAD R24, R78.reuse, R28, RZ ;  /* 0x0000001c4e187224 */ /* 0x040fe200078e02ff */
[----:B------:R-:W-:Y:S01]  /*6830*/  SHF.R.S32.HI R83, RZ, 0x18, R83 ;  /* 0x00000018ff537819 */ /* 0x000fe20000011453 */
[----:B------:R-:W-:Y:S01]  /*6840*/  IMAD R25, R78, R29, RZ ;  /* 0x0000001d4e197224 */ /* 0x000fe200078e02ff */
[----:B------:R-:W-:Y:S01]  /*6850*/  SHF.R.S32.HI R84, RZ, 0x18, R84 ;  /* 0x00000018ff547819 */ /* 0x000fe20000011454 */
[----:B------:R-:W-:Y:S01]  /*6860*/  IMAD R27, R86, R82, R27 ;  /* 0x00000052561b7224 */ /* 0x000fe200078e021b */
[----:B------:R-:W-:Y:S01]  /*6870*/  SHF.R.S32.HI R85, RZ, 0x18, R85 ;  /* 0x00000018ff557819 */ /* 0x000fe20000011455 */
[C---:B------:R-:W-:Y:S01]  /*6880*/  IMAD R26, R78.reuse, R30, RZ ;  /* 0x0000001e4e1a7224 */ /* 0x040fe200078e02ff */
[----:B------:R-:W-:Y:S01]  /*6890*/  SHF.R.S32.HI R86, RZ, 0x18, R91 ;  /* 0x00000018ff567819 */ /* 0x000fe2000001145b */
[----:B------:R-:W-:Y:S01]  /*68a0*/  IMAD R24, R81, R82, R24 ;  /* 0x0000005251187224 */ /* 0x000fe200078e0218 */
[----:B------:R-:W-:Y:S01]  /*68b0*/  I2IP.S8.S32.SAT R113, R27, R22, RZ ;  /* 0x000000161b717239 */ /* 0x000fe200000014ff */
[----:B------:R-:W-:Y:S01]  /*68c0*/  IMAD R25, R83, R82, R25 ;  /* 0x0000005253197224 */ /* 0x000fe200078e0219 */
[----:B------:R-:W-:Y:S01]  /*68d0*/  SHF.R.S32.HI R81, RZ, 0x18, R90 ;  /* 0x00000018ff517819 */ /* 0x000fe2000001145a */
[C---:B------:R-:W-:Y:S01]  /*68e0*/  IMAD R31, R78.reuse, R31, RZ ;  /* 0x0000001f4e1f7224 */ /* 0x040fe200078e02ff */
[----:B------:R-:W-:Y:S01]  /*68f0*/  I2IP.S8.S32.SAT R113, R21, R20, R113 ;  /* 0x0000001415717239 */ /* 0x000fe20000001471 */
[----:B------:R-:W-:Y:S01]  /*6900*/  IMAD R26, R85, R82, R26 ;  /* 0x00000052551a7224 */ /* 0x000fe200078e021a */
[C---:B------:R-:W-:Y:S01]  /*6910*/  PRMT R83, R91.reuse, 0x8880, RZ ;  /* 0x000088805b537816 */ /* 0x040fe200000000ff */
[C---:B------:R-:W-:Y:S01]  /*6920*/  IMAD R28, R78.reuse, R32, RZ ;  /* 0x000000204e1c7224 */ /* 0x040fe200078e02ff */
[----:B------:R-:W-:Y:S01]  /*6930*/  SHF.L.U32 R85, R91, 0x8, RZ ;  /* 0x000000085b557819 */ /* 0x000fe200000006ff */
[C---:B------:R-:W-:Y:S02]  /*6940*/  IMAD R29, R78.reuse, R33, RZ ;  /* 0x000000214e1d7224 */ /* 0x040fe400078e02ff */
[----:B------:R-:W-:Y:S01]  /*6950*/  IMAD R31, R81, R82, R31 ;  /* 0x00000052511f7224 */ /* 0x000fe200078e021f */
[----:B------:R-:W-:Y:S01]  /*6960*/  SHF.R.S32.HI R85, RZ, 0x18, R85 ;  /* 0x00000018ff557819 */ /* 0x000fe20000011455 */
[----:B------:R-:W-:Y:S01]  /*6970*/  IMAD R30, R78, R34, RZ ;  /* 0x000000224e1e7224 */ /* 0x000fe200078e02ff */
[----:B------:R-:W-:Y:S01]  /*6980*/  PRMT R81, R92, 0x8880, RZ ;  /* 0x000088805c517816 */ /* 0x000fe200000000ff */
[----:B------:R-:W-:Y:S01]  /*6990*/  IMAD R28, R83, R82, R28 ;  /* 0x00000052531c7224 */ /* 0x000fe200078e021c */
[----:B------:R-:W-:Y:S01]  /*69a0*/  I2IP.S8.S32.SAT R114, R31, R26, RZ ;  /* 0x0000001a1f727239 */ /* 0x000fe200000014ff */
[----:B------:R-:W-:Y:S01]  /*69b0*/  IMAD R29, R84, R82, R29 ;  /* 0x00000052541d7224 */ /* 0x000fe200078e021d */
[----:B------:R-:W-:Y:S01]  /*69c0*/  SHF.L.U32 R83, R92, 0x10, RZ ;  /* 0x000000105c537819 */ /* 0x000fe200000006ff */
[----:B------:R-:W-:Y:S01]  /*69d0*/  IMAD R35, R78, R35, RZ ;  /* 0x000000234e237224 */ /* 0x000fe200078e02ff */
[----:B------:R-:W-:Y:S01]  /*69e0*/  I2IP.S8.S32.SAT R114, R25, R24, R114 ;  /* 0x0000001819727239 */ /* 0x000fe20000001472 */
[----:B------:R-:W-:Y:S01]  /*69f0*/  IMAD R30, R85, R82, R30 ;  /* 0x00000052551e7224 */ /* 0x000fe200078e021e */
[----:B------:R-:W-:Y:S01]  /*6a00*/  SHF.L.U32 R85, R92, 0x8, RZ ;  /* 0x000000085c557819 */ /* 0x000fe200000006ff */
[C---:B------:R-:W-:Y:S01]  /*6a10*/  IMAD R32, R78.reuse, R36, RZ ;  /* 0x000000244e207224 */ /* 0x040fe200078e02ff */
[----:B------:R-:W-:Y:S01]  /*6a20*/  SHF.R.S32.HI R83, RZ, 0x18, R83 ;  /* 0x00000018ff537819 */ /* 0x000fe20000011453 */
[----:B------:R-:W-:Y:S01]  /*6a30*/  IMAD R33, R78, R37, RZ ;  /* 0x000000254e217224 */ /* 0x000fe200078e02ff */
[----:B------:R-:W-:Y:S01]  /*6a40*/  SHF.R.S32.HI R85, RZ, 0x18, R85 ;  /* 0x00000018ff557819 */ /* 0x000fe20000011455 */
[----:B------:R-:W-:Y:S01]  /*6a50*/  IMAD R35, R86, R82, R35 ;  /* 0x0000005256237224 */ /* 0x000fe200078e0223 */
[----:B------:R-:W-:Y:S01]  /*6a60*/  PRMT R84, R93, 0x8880, RZ ;  /* 0x000088805d547816 */ /* 0x000fe200000000ff */
[----:B------:R-:W-:Y:S01]  /*6a70*/  IMAD R34, R78, R38, RZ ;  /* 0x000000264e227224 */ /* 0x000fe200078e02ff */
[----:B------:R-:W-:Y:S01]  /*6a80*/  SHF.L.U32 R86, R96, 0x10, RZ ;  /* 0x0000001060567819 */ /* 0x000fe200000006ff */
[----:B------:R-:W-:Y:S01]  /*6a90*/  IMAD R32, R81, R82, R32 ;  /* 0x0000005251207224 */ /* 0x000fe200078e0220 */
[----:B------:R-:W-:Y:S01]  /*6aa0*/  SHF.R.S32.HI R81, RZ, 0x18, R92 ;  /* 0x00000018ff517819 */ /* 0x000fe2000001145c */
[C---:B------:R-:W-:Y:S01]  /*6ab0*/  IMAD R39, R78.reuse, R39, RZ ;  /* 0x000000274e277224 */ /* 0x040fe200078e02ff */
[----:B------:R-:W-:Y:S01]  /*6ac0*/  I2IP.S8.S32.SAT R115, R35, R30, RZ ;  /* 0x0000001e23737239 */ /* 0x000fe200000014ff */
[-C--:B------:R-:W-:Y:S02]  /*6ad0*/  IMAD R33, R83, R82.reuse, R33 ;  /* 0x0000005253217224 */ /* 0x080fe400078e0221 */
[----:B------:R-:W-:Y:S01]  /*6ae0*/  IMAD R34, R85, R82, R34 ;  /* 0x0000005255227224 */ /* 0x000fe200078e0222 */
[----:B------:R-:W-:Y:S01]  /*6af0*/  I2IP.S8.S32.SAT R115, R29, R28, R115 ;  /* 0x0000001c1d737239 */ /* 0x000fe20000001473 */
[C---:B------:R-:W-:Y:S01]  /*6b00*/  IMAD.U32 R83, R93.reuse, 0x10000, RZ ;  /* 0x000100005d537824 */ /* 0x040fe200078e00ff */
[----:B------:R-:W-:Y:S01]  /*6b10*/  SHF.L.U32 R85, R93, 0x8, RZ ;  /* 0x000000085d557819 */ /* 0x000fe200000006ff */
[----:B------:R-:W-:Y:S01]  /*6b20*/  IMAD R39, R81, R82, R39 ;  /* 0x0000005251277224 */ /* 0x000fe200078e0227 */
[----:B------:R-:W-:Y:S01]  /*6b30*/  MOV R81, R84 ;  /* 0x0000005400517202 */ /* 0x000fe20000000f00 */
[C---:B------:R-:W-:Y:S01]  /*6b40*/  IMAD R36, R78.reuse, R40, RZ ;  /* 0x000000284e247224 */ /* 0x040fe200078e02ff */
[----:B------:R-:W-:Y:S01]  /*6b50*/  SHF.R.S32.HI R83, RZ, 0x18, R83 ;  /* 0x00000018ff537819 */ /* 0x000fe20000011453 */
[C---:B------:R-:W-:Y:S01]  /*6b60*/  IMAD R37, R78.reuse, R41, RZ ;  /* 0x000000294e257224 */ /* 0x040fe200078e02ff */
[----:B------:R-:W-:Y:S01]  /*6b70*/  SHF.R.S32.HI R85, RZ, 0x18, R85 ;  /* 0x00000018ff557819 */ /* 0x000fe20000011455 */
[C---:B------:R-:W-:Y:S01]  /*6b80*/  IMAD R38, R78.reuse, R42, RZ ;  /* 0x0000002a4e267224 */ /* 0x040fe200078e02ff */
[----:B------:R1:W-:Y:S01]  /*6b90*/  STS.128 [R172+0x8200], R112 ;  /* 0x00820070ac007388 */ /* 0x0003e20000000c00 */
[----:B------:R-:W-:Y:S01]  /*6ba0*/  IMAD R36, R81, R82, R36 ;  /* 0x0000005251247224 */ /* 0x000fe200078e0224 */
[----:B------:R-:W-:Y:S01]  /*6bb0*/  I2IP.S8.S32.SAT R120, R39, R34, RZ ;  /* 0x0000002227787239 */ /* 0x000fe200000014ff */
[-C--:B------:R-:W-:Y:S01]  /*6bc0*/  IMAD R37, R83, R82.reuse, R37 ;  /* 0x0000005253257224 */ /* 0x080fe200078e0225 */
[----:B------:R-:W-:Y:S01]  /*6bd0*/  SHF.R.S32.HI R84, RZ, 0x18, R93 ;  /* 0x00000018ff547819 */ /* 0x000fe2000001145d */
[----:B------:R-:W-:Y:S01]  /*6be0*/  IMAD R43, R78, R43, RZ ;  /* 0x0000002b4e2b7224 */ /* 0x000fe200078e02ff */
[C---:B------:R-:W-:Y:S01]  /*6bf0*/  SHF.L.U32 R83, R94.reuse, 0x10, RZ ;  /* 0x000000105e537819 */ /* 0x040fe200000006ff */
[----:B------:R-:W-:Y:S01]  /*6c00*/  IMAD R38, R85, R82, R38 ;  /* 0x0000005255267224 */ /* 0x000fe200078e0226 */
[----:B------:R-:W-:Y:S01]  /*6c10*/  PRMT R81, R94, 0x8880, RZ ;  /* 0x000088805e517816 */ /* 0x000fe200000000ff */
[----:B------:R-:W-:Y:S01]  /*6c20*/  IMAD R40, R78, R44, RZ ;  /* 0x0000002c4e287224 */ /* 0x000fe200078e02ff */
[----:B------:R-:W-:Y:S01]  /*6c30*/  SHF.L.U32 R85, R94, 0x8, RZ ;  /* 0x000000085e557819 */ /* 0x000fe200000006ff */
[----:B------:R-:W-:Y:S01]  /*6c40*/  IMAD R41, R78, R45, RZ ;  /* 0x0000002d4e297224 */ /* 0x000fe200078e02ff */
[----:B------:R-:W-:Y:S01]  /*6c50*/  SHF.R.S32.HI R83, RZ, 0x18, R83 ;  /* 0x00000018ff537819 */ /* 0x000fe20000011453 */
[----:B------:R-:W-:Y:S01]  /*6c60*/  IMAD R43, R84, R82, R43 ;  /* 0x00000052542b7224 */ /* 0x000fe200078e022b */
[----:B------:R-:W-:Y:S01]  /*6c70*/  SHF.R.S32.HI R85, RZ, 0x18, R85 ;  /* 0x00000018ff557819 */ /* 0x000fe20000011455 */
[C---:B------:R-:W-:Y:S01]  /*6c80*/  IMAD R42, R78.reuse, R46, RZ ;  /* 0x0000002e4e2a7224 */ /* 0x040fe200078e02ff */
[----:B------:R-:W-:Y:S01]  /*6c90*/  I2IP.S8.S32.SAT R120, R33, R32, R120 ;  /* 0x0000002021787239 */ /* 0x000fe20000001478 */
[----:B------:R-:W-:Y:S01]  /*6ca0*/  IMAD R40, R81, R82, R40 ;  /* 0x0000005251287224 */ /* 0x000fe200078e0228 */
[----:B------:R-:W-:Y:S01]  /*6cb0*/  SHF.R.S32.HI R84, RZ, 0x18, R94 ;  /* 0x00000018ff547819 */ /* 0x000fe2000001145e */
[----:B------:R-:W-:Y:S01]  /*6cc0*/  IMAD R47, R78, R47, RZ ;  /* 0x0000002f4e2f7224 */ /* 0x000fe200078e02ff */
[----:B------:R-:W-:Y:S01]  /*6cd0*/  I2IP.S8.S32.SAT R121, R43, R38, RZ ;  /* 0x000000262b797239 */ /* 0x000fe200000014ff */
[-C--:B------:R-:W-:Y:S01]  /*6ce0*/  IMAD R41, R83, R82.reuse, R41 ;  /* 0x0000005253297224 */ /* 0x080fe200078e0229 */
[----:B------:R-:W-:Y:S01]  /*6cf0*/  PRMT R81, R95, 0x8880, RZ ;  /* 0x000088805f517816 */ /* 0x000fe200000000ff */
[-C--:B------:R-:W-:Y:S01]  /*6d00*/  IMAD R42, R85, R82.reuse, R42 ;  /* 0x00000052552a7224 */ /* 0x080fe200078e022a */
[----:B------:R-:W-:Y:S01]  /*6d10*/  SHF.L.U32 R83, R95, 0x10, RZ ;  /* 0x000000105f537819 */ /* 0x000fe200000006ff */
[----:B------:R-:W-:Y:S01]  /*6d20*/  IMAD R47, R84, R82, R47 ;  /* 0x00000052542f7224 */ /* 0x000fe200078e022f */
[----:B------:R-:W-:Y:S01]  /*6d30*/  I2IP.S8.S32.SAT R121, R37, R36, R121 ;  /* 0x0000002425797239 */ /* 0x000fe20000001479 */
[C---:B------:R-:W-:Y:S01]  /*6d40*/  IMAD R44, R78.reuse, R48, RZ ;  /* 0x000000304e2c7224 */ /* 0x040fe200078e02ff */
[----:B------:R-:W-:Y:S01]  /*6d50*/  SHF.R.S32.HI R83, RZ, 0x18, R83 ;  /* 0x00000018ff537819 */ /* 0x000fe20000011453 */
[----:B------:R-:W-:Y:S01]  /*6d60*/  IMAD.SHL.U32 R84, R95, 0x100, RZ ;  /* 0x000001005f547824 */ /* 0x000fe200078e00ff */
[----:B------:R-:W-:Y:S01]  /*6d70*/  I2IP.S8.S32.SAT R122, R47, R42, RZ ;  /* 0x0000002a2f7a7239 */ /* 0x000fe200000014ff */
[----:B------:R-:W-:Y:S01]  /*6d80*/  IMAD R45, R78, R49, RZ ;  /* 0x000000314e2d7224 */ /* 0x000fe200078e02ff */
[----:B------:R-:W-:Y:S01]  /*6d90*/  PRMT R85, R96, 0x8880, RZ ;  /* 0x0000888060557816 */ /* 0x000fe200000000ff */
[----:B------:R-:W-:Y:S01]  /*6da0*/  IMAD R44, R81, R82, R44 ;  /* 0x00000052512c7224 */ /* 0x000fe200078e022c */
[----:B------:R-:W-:Y:S01]  /*6db0*/  SHF.R.S32.HI R81, RZ, 0x18, R84 ;  /* 0x00000018ff517819 */ /* 0x000fe20000011454 */
[C---:B------:R-:W-:Y:S01]  /*6dc0*/  IMAD R46, R78.reuse, R50, RZ ;  /* 0x000000324e2e7224 */ /* 0x040fe200078e02ff */
[----:B------:R-:W-:Y:S01]  /*6dd0*/  I2IP.S8.S32.SAT R122, R41, R40, R122 ;  /* 0x00000028297a7239 */ /* 0x000fe2000000147a */
[----:B------:R-:W-:Y:S01]  /*6de0*/  IMAD R45, R83, R82, R45 ;  /* 0x00000052532d7224 */ /* 0x000fe200078e022d */
[----:B------:R-:W-:Y:S01]  /*6df0*/  SHF.R.S32.HI R83, RZ, 0x18, R95 ;  /* 0x00000018ff537819 */ /* 0x000fe2000001145f */
[----:B------:R-:W-:Y:S01]  /*6e00*/  IMAD R51, R78, R51, RZ ;  /* 0x000000334e337224 */ /* 0x000fe200078e02ff */
[----:B------:R-:W-:Y:S01]  /*6e10*/  SHF.L.U32 R84, R96, 0x8, RZ ;  /* 0x0000000860547819 */ /* 0x000fe200000006ff */
[C---:B------:R-:W-:Y:S02]  /*6e20*/  IMAD R48, R78.reuse, R52, RZ ;  /* 0x000000344e307224 */ /* 0x040fe400078e02ff */
[-C--:B------:R-:W-:Y:S01]  /*6e30*/  IMAD R46, R81, R82.reuse, R46 ;  /* 0x00000052512e7224 */ /* 0x080fe200078e022e */
[----:B------:R-:W-:Y:S01]  /*6e40*/  SHF.R.S32.HI R81, RZ, 0x18, R86 ;  /* 0x00000018ff517819 */ /* 0x000fe20000011456 */
[C---:B------:R-:W-:Y:S01]  /*6e50*/  IMAD R49, R78.reuse, R53, RZ ;  /* 0x000000354e317224 */ /* 0x040fe200078e02ff */
[----:B------:R-:W-:Y:S01]  /*6e60*/  SHF.R.S32.HI R86, RZ, 0x18, R99 ;  /* 0x00000018ff567819 */ /* 0x000fe20000011463 */
[----:B------:R-:W-:Y:S01]  /*6e70*/  IMAD R51, R83, R82, R51 ;  /* 0x0000005253337224 */ /* 0x000fe200078e0233 */
[----:B------:R-:W-:Y:S01]  /*6e80*/  SHF.R.S32.HI R83, RZ, 0x18, R84 ;  /* 0x00000018ff537819 */ /* 0x000fe20000011454 */
[C---:B------:R-:W-:Y:S01]  /*6e90*/  IMAD R50, R78.reuse, R54, RZ ;  /* 0x000000364e327224 */ /* 0x040fe200078e02ff */
[----:B------:R-:W-:Y:S01]  /*6ea0*/  SHF.R.S32.HI R84, RZ, 0x18, R96 ;  /* 0x00000018ff547819 */ /* 0x000fe20000011460 */
[----:B------:R-:W-:Y:S01]  /*6eb0*/  IMAD R48, R85, R82, R48 ;  /* 0x0000005255307224 */ /* 0x000fe200078e0230 */
[----:B------:R-:W-:Y:S01]  /*6ec0*/  I2IP.S8.S32.SAT R123, R51, R46, RZ ;  /* 0x0000002e337b7239 */ /* 0x000fe200000014ff */
[C---:B------:R-:W-:Y:S01]  /*6ed0*/  IMAD R55, R78.reuse, R55, RZ ;  /* 0x000000374e377224 */ /* 0x040fe200078e02ff */
[----:B------:R-:W-:Y:S01]  /*6ee0*/  SHF.L.U32 R85, R97, 0x10, RZ ;  /* 0x0000001061557819 */ /* 0x000fe200000006ff */
[----:B------:R-:W-:Y:S01]  /*6ef0*/  IMAD R49, R81, R82, R49 ;  /* 0x0000005251317224 */ /* 0x000fe200078e0231 */
[----:B------:R-:W-:Y:S01]  /*6f00*/  PRMT R81, R97, 0x8880, RZ ;  /* 0x0000888061517816 */ /* 0x000fe200000000ff */
[----:B------:R-:W-:Y:S01]  /*6f10*/  IMAD R52, R78, R56, RZ ;  /* 0x000000384e347224 */ /* 0x000fe200078e02ff */
[----:B------:R-:W-:Y:S01]  /*6f20*/  I2IP.S8.S32.SAT R123, R45, R44, R123 ;  /* 0x0000002c2d7b7239 */ /* 0x000fe2000000147b */
[-C--:B------:R-:W-:Y:S01]  /*6f30*/  IMAD R50, R83, R82.reuse, R50 ;  /* 0x0000005253327224 */ /* 0x080fe200078e0232 */
[----:B------:R-:W-:Y:S01]  /*6f40*/  SHF.R.S32.HI R83, RZ, 0x18, R85 ;  /* 0x00000018ff537819 */ /* 0x000fe20000011455 */
[-C--:B------:R-:W-:Y:S01]  /*6f50*/  IMAD R55, R84, R82.reuse, R55 ;  /* 0x0000005254377224 */ /* 0x080fe200078e0237 */
[----:B------:R-:W-:Y:S01]  /*6f60*/  PRMT R85, R98, 0x8880, RZ ;  /* 0x0000888062557816 */ /* 0x000fe200000000ff */
[----:B------:R-:W-:Y:S01]  /*6f70*/  IMAD R52, R81, R82, R52 ;  /* 0x0000005251347224 */ /* 0x000fe200078e0234 */
[----:B------:R-:W-:Y:S01]  /*6f80*/  SHF.L.U32 R81, R97, 0x8, RZ ;  /* 0x0000000861517819 */ /* 0x000fe200000006ff */
[C---:B------:R-:W-:Y:S01]  /*6f90*/  IMAD R53, R78.reuse, R57, RZ ;  /* 0x000000394e357224 */ /* 0x040fe200078e02ff */
[----:B------:R1:W-:Y:S01]  /*6fa0*/  STS.128 [R171+0x8200], R120 ;  /* 0x00820078ab007388 */ /* 0x0003e20000000c00 */
[----:B------:R-:W-:Y:S01]  /*6fb0*/  IMAD R54, R78, R58, RZ ;  /* 0x0000003a4e367224 */ /* 0x000fe200078e02ff */
[----:B------:R-:W-:Y:S01]  /*6fc0*/  SHF.R.S32.HI R81, RZ, 0x18, R81 ;  /* 0x00000018ff517819 */ /* 0x000fe20000011451 */
[----:B------:R-:W-:Y:S01]  /*6fd0*/  IMAD R53, R83, R82, R53 ;  /* 0x0000005253357224 */ /* 0x000fe200078e0235 */
[----:B------:R-:W-:Y:S01]  /*6fe0*/  SHF.L.U32 R84, R98, 0x10, RZ ;  /* 0x0000001062547819 */ /* 0x000fe200000006ff */
[C---:B------:R-:W-:Y:S01]  /*6ff0*/  IMAD R59, R78.reuse, R59, RZ ;  /* 0x0000003b4e3b7224 */ /* 0x040fe200078e02ff */
[----:B------:R-:W-:Y:S01]  /*7000*/  SHF.R.S32.HI R83, RZ, 0x18, R97 ;  /* 0x00000018ff537819 */ /* 0x000fe20000011461 */
[C---:B------:R-:W-:Y:S01]  /*7010*/  IMAD R56, R78.reuse, R60, RZ ;  /* 0x0000003c4e387224 */ /* 0x040fe200078e02ff */
[----:B------:R-:W-:Y:S01]  /*7020*/  I2IP.S8.S32.SAT R124, R55, R50, RZ ;  /* 0x00000032377c7239 */ /* 0x000fe200000014ff */
[----:B------:R-:W-:Y:S01]  /*7030*/  IMAD R54, R81, R82, R54 ;  /* 0x0000005251367224 */ /* 0x000fe200078e0236 */
[----:B------:R-:W-:Y:S01]  /*7040*/  SHF.R.S32.HI R84, RZ, 0x18, R84 ;  /* 0x00000018ff547819 */ /* 0x000fe20000011454 */
[----:B------:R-:W-:Y:S01]  /*7050*/  IMAD R57, R78, R61, RZ ;  /* 0x0000003d4e397224 */ /* 0x000fe200078e02ff */
[----:B------:R-:W-:Y:S01]  /*7060*/  I2IP.S8.S32.SAT R124, R49, R48, R124 ;  /* 0x00000030317c7239 */ /* 0x000fe2000000147c */
[-C--:B------:R-:W-:Y:S01]  /*7070*/  IMAD R59, R83, R82.reuse, R59 ;  /* 0x00000052533b7224 */ /* 0x080fe200078e023b */
[----:B------:R-:W-:Y:S01]  /*7080*/  PRMT R83, R99, 0x8880, RZ ;  /* 0x0000888063537816 */ /* 0x000fe200000000ff */
[-C--:B------:R-:W-:Y:S01]  /*7090*/  IMAD R56, R85, R82.reuse, R56 ;  /* 0x0000005255387224 */ /* 0x080fe200078e0238 */
[----:B------:R-:W-:Y:S01]  /*70a0*/  SHF.R.S32.HI R81, RZ, 0x18, R98 ;  /* 0x00000018ff517819 */ /* 0x000fe20000011462 */
[----:B------:R-:W-:Y:S01]  /*70b0*/  IMAD R57, R84, R82, R57 ;  /* 0x0000005254397224 */ /* 0x000fe200078e0239 */
[----:B------:R-:W-:Y:S01]  /*70c0*/  I2IP.S8.S32.SAT R125, R59, R54, RZ ;  /* 0x000000363b7d7239 */ /* 0x000fe200000014ff */
[C---:B------:R-:W-:Y:S01]  /*70d0*/  IMAD R58, R78.reuse, R62, RZ ;  /* 0x0000003e4e3a7224 */ /* 0x040fe200078e02ff */
[C---:B------:R-:W-:Y:S01]  /*70e0*/  SHF.L.U32 R85, R99.reuse, 0x8, RZ ;  /* 0x0000000863557819 */ /* 0x040fe200000006ff */
[----:B------:R-:W-:Y:S01]  /*70f0*/  IMAD.U32 R84, R99, 0x10000, RZ ;  /* 0x0001000063547824 */ /* 0x000fe200078e00ff */
[----:B------:R-:W-:Y:S01]  /*7100*/  I2IP.S8.S32.SAT R125, R53, R52, R125 ;  /* 0x00000034357d7239 */ /* 0x000fe2000000147d */
[C---:B------:R-:W-:Y:S01]  /*7110*/  IMAD R63, R78.reuse, R63, RZ ;  /* 0x0000003f4e3f7224 */ /* 0x040fe200078e02ff */
[----:B------:R-:W-:Y:S01]  /*7120*/  SHF.R.S32.HI R85, RZ, 0x18, R85 ;  /* 0x00000018ff557819 */ /* 0x000fe20000011455 */
[C---:B------:R-:W-:Y:S01]  /*7130*/  IMAD R60, R78.reuse, R64, RZ ;  /* 0x000000404e3c7224 */ /* 0x040fe200078e02ff */
[----:B------:R-:W-:Y:S01]  /*7140*/  SHF.R.S32.HI R84, RZ, 0x18, R84 ;  /* 0x00000018ff547819 */ /* 0x000fe20000011454 */
[-C--:B------:R-:W-:Y:S02]  /*7150*/  IMAD R58, R87, R82.reuse, R58 ;  /* 0x00000052573a7224 */ /* 0x080fe400078e023a */
[C---:B------:R-:W-:Y:S02]  /*7160*/  IMAD R61, R78.reuse, R65, RZ ;  /* 0x000000414e3d7224 */ /* 0x040fe400078e02ff */
[-C--:B------:R-:W-:Y:S02]  /*7170*/  IMAD R63, R81, R82.reuse, R63 ;  /* 0x00000052513f7224 */ /* 0x080fe400078e023f */
[----:B------:R-:W-:Y:S02]  /*7180*/  IMAD R60, R83, R82, R60 ;  /* 0x00000052533c7224 */ /* 0x000fe400078e023c */
[----:B------:R-:W-:Y:S01]  /*7190*/  IMAD R62, R78, R66, RZ ;  /* 0x000000424e3e7224 */ /* 0x000fe200078e02ff */
[----:B------:R-:W-:Y:S01]  /*71a0*/  I2IP.S8.S32.SAT R126, R63, R58, RZ ;  /* 0x0000003a3f7e7239 */ /* 0x000fe200000014ff */
[----:B------:R-:W-:Y:S02]  /*71b0*/  IMAD R61, R84, R82, R61 ;  /* 0x00000052543d7224 */ /* 0x000fe400078e023d */
[----:B------:R-:W-:Y:S01]  /*71c0*/  IMAD R67, R78, R67, RZ ;  /* 0x000000434e437224 */ /* 0x000fe200078e02ff */
[----:B------:R-:W-:Y:S01]  /*71d0*/  I2IP.S8.S32.SAT R126, R57, R56, R126 ;  /* 0x00000038397e7239 */ /* 0x000fe2000000147e */
[-C--:B------:R-:W-:Y:S02]  /*71e0*/  IMAD R62, R85, R82.reuse, R62 ;  /* 0x00000052553e7224 */ /* 0x080fe400078e023e */
[----:B------:R-:W-:Y:S05]  /*71f0*/  IMAD R67, R86, R82, R67 ;  /* 0x0000005256437224 */ /* 0x000fea00078e0243 */
[----:B------:R-:W-:Y:S04]  /*7200*/  I2IP.S8.S32.SAT R127, R67, R62, RZ ;  /* 0x0000003e437f7239 */ /* 0x000fe800000014ff */
[----:B------:R-:W-:Y:S05]  /*7210*/  I2IP.S8.S32.SAT R127, R61, R60, R127 ;  /* 0x0000003c3d7f7239 */ /* 0x000fea000000147f */
[----:B------:R1:W-:Y:S01]  /*7220*/  STS.128 [R170+0x8200], R124 ;  /* 0x0082007caa007388 */ /* 0x0003e20000000c00 */
[----:B------:R-:W-:Y:S01]  /*7230*/  @!PT LDS RZ, [RZ] ;  /* 0x00000000fffff984 */ /* 0x000fe20000000800 */
[----:B------:R-:W-:Y:S01]  /*7240*/  @!PT LDS RZ, [RZ] ;  /* 0x00000000fffff984 */ /* 0x000fe20000000800 */
[----:B------:R-:W-:Y:S01]  /*7250*/  @!PT LDS RZ, [RZ] ;  /* 0x00000000fffff984 */ /* 0x000fe20000000800 */
[----:B------:R-:W-:Y:S01]  /*7260*/  @!PT LDS RZ, [RZ] ;  /* 0x00000000fffff984 */ /* 0x000fe20000000800 */
[----:B------:R2:W-:Y:S07]  /*7270*/  MEMBAR.ALL.CTA ;  /* 0x0000000000007992 */ /* 0x0005ee0000008000 */
[----:B--2---:R-:W2:Y:S02]  /*7280*/  FENCE.VIEW.ASYNC.S ;  /* 0x00000000000073c6 */ /* 0x004ea40000000000 */
[----:B--2---:R-:W-:Y:S06]  /*7290*/  BAR.SYNC.DEFER_BLOCKING 0x1, 0x80 ;  /* 0x0042000000007b1d */ /* 0x004fec0000010000 */
[----:B------:R-:W-:Y:S05]  /*72a0*/  @P0 BRA `(.L_x_108) ;  /* 0x0000000000280947 */ /* 0x000fea0003800000 */
[----:B------:R-:W-:Y:S02]  /*72b0*/  UIADD3 UR4, UPT, UPT, UR49, 0x8200, URZ ;  /* 0x0000820031047890 */ /* 0x000fe4000fffe0ff */
[----:B------:R-:W-:Y:S01]  /*72c0*/  UIADD3 UR6, UP0, UPT, UR52, 0x680, URZ ;  /* 0x0000068034067890 */ /* 0x000fe2000ff1e0ff */
[----:B------:R-:W-:Y:S03]  /*72d0*/  UMOV UR43, UR36 ;  /* 0x00000024002b7c82 */ /* 0x000fe60008000000 */
[----:B------:R-:W-:Y:S01]  /*72e0*/  MOV R166, UR4 ;  /* 0x0000000400a67c02 */ /* 0x000fe20008000f00 */
[----:B------:R-:W-:Y:S03]  /*72f0*/  UIADD3.X UR7, UPT, UPT, URZ, UR53, URZ, UP0, !UPT ;  /* 0x00000035ff077290 */ /* 0x000fe600087fe4ff */
[----:B------:R-:W-:Y:S11]  /*7300*/  R2UR UR40, R166 ;  /* 0x00000000a62872ca */ /* 0x000ff600000e0000 */
[----:B------:R-:W-:Y:S02]  /*7310*/  @!UPT UIADD3 URZ, UPT, UPT, URZ, URZ, URZ ;  /* 0x000000fffffff290 */ /* 0x000fe4000fffe0ff */
[----:B------:R2:W-:Y:S01]  /*7320*/  UTMASTG.3D [UR40], [UR6] ;  /* 0x00000028060073b5 */ /* 0x0005e20008010000 */
[----:B------:R0:W-:Y:S01]  /*7330*/  UTMACMDFLUSH ;  /* 0x00000000000079b7 */ /* 0x0001e20000000000 */
[----:B--2---:R-:W-:Y:S04]  /*7340*/  DEPBAR.LE SB0, 0x1 ;  /* 0x000080400000791a */ /* 0x004fe80000000000 */
.L_x_108:
[----:B------:R-:W-:Y:S05]  /*7350*/  BSYNC.RECONVERGENT B0 ;  /* 0x0000000000007941 */ /* 0x000fea0003800200 */
.L_x_107:
[----:B------:R-:W-:Y:S06]  /*7360*/  BAR.SYNC.DEFER_BLOCKING 0x1, 0x80 ;  /* 0x0042000000007b1d */ /* 0x000fec0000010000 */
[----:B------:R-:W2:Y:S01]  /*7370*/  @P6 SYNCS.PHASECHK.TRANS64.TRYWAIT P0, [R118+URZ+0xe0], R119 ;  /* 0x0000e077760065a7 */ /* 0x000ea200080011ff */
[----:B------:R-:W-:Y:S01]  /*7380*/  BSSY B1, `(.L_x_109) ;  /* 0x0000023000017945 */ /* 0x000fe20003800000 */
[----:B--2---:R-:W-:Y:S03]  /*7390*/  @P6 SEL R109, RZ, 0x1, !P0 ;  /* 0x00000001ff6d6807 */ /* 0x004fe60004000000 */
[----:B------:R-:W-:Y:S05]  /*73a0*/  @!P6 BRA `(.L_x_110) ;  /* 0x000000000080e947 */ /* 0x000fea0003800000 */
[----:B------:R-:W-:Y:S01]  /*73b0*/  ISETP.NE.AND P1, PT, R110, RZ, PT ;  /* 0x000000ff6e00720c */ /* 0x000fe20003f25270 */
[----:B------:R-:W-:Y:S01]  /*73c0*/  BSSY B0, `(.L_x_111) ;  /* 0x000000a000007945 */ /* 0x000fe20003800000 */
[----:B------:R-:W-:Y:S11]  /*73d0*/  ISETP.NE.AND P0, PT, R109, RZ, PT ;  /* 0x000000ff6d00720c */ /* 0x000ff60003f05270 */
[----:B------:R-:W-:Y:S04]  /*73e0*/  @P1 IMAD R5, R160, 0x2000, R111 ;  /* 0x00002000a0051824 */ /* 0x000fe800078e026f */
[--C-:B------:R-:W-:Y:S01]  /*73f0*/  @P1 IMAD.IADD R4, R165, 0x1, R5.reuse ;  /* 0x00000001a5041824 */ /* 0x100fe200078e0205 */
[----:B------:R-:W-:Y:S01]  /*7400*/  @P1 IADD3 R2, PT, PT, R164, R5, RZ ;  /* 0x00000005a4021210 */ /* 0x000fe20007ffe0ff */
[----:B------:R-:W-:Y:S01]  /*7410*/  @P1 IMAD.IADD R0, R116, 0x1, R5 ;  /* 0x0000000174001824 */ /* 0x000fe200078e0205 */
[----:B------:R-:W-:Y:S06]  /*7420*/  @P0 BRA `(.L_x_112) ;  /* 0x00000000000c0947 */ /* 0x000fec0003800000 */
[----:B------:R-:W-:Y:S04]  /*7430*/  SHF.L.U32 R3, R159, 0x1f, RZ ;  /* 0x0000001f9f037819 */ /* 0x000fe800000006ff */
[----:B------:R-:W2:Y:S02]  /*7440*/  SYNCS.PHASECHK.TRANS64.TRYWAIT P0, [R118+URZ+0xe0], R3 ;  /* 0x0000e003760075a7 */ /* 0x000ea400080011ff */
[----:B--2---:R-:W-:Y:S05]  /*7450*/  @!P0 BRA `(.L_x_113) ;  /* 0x0000004c00f08947 */ /* 0x004fea0003800000 */
.L_x_112:
[----:B------:R-:W-:Y:S05]  /*7460*/  BSYNC B0 ;  /* 0x0000000000007941 */ /* 0x000fea0003800000 */
.L_x_111:
[----:B------:R-:W-:Y:S01]  /*7470*/  ISETP.NE.AND P0, PT, R110, RZ, PT ;  /* 0x000000ff6e00720c */ /* 0x000fe20003f05270 */
[----:B--2---:R-:W-:Y:S02]  /*7480*/  VIADD R118, R118, 0x100 ;  /* 0x0000010076767836 */ /* 0x004fe40000000000 */
[----:B------:R-:W-:Y:S02]  /*7490*/  IMAD.U32 R3, RZ, RZ, UR37 ;  /* 0x00000025ff037e24 */ /* 0x000fe4000f8e00ff */
[----:B------:R-:W-:Y:S03]  /*74a0*/  VIADD R160, R160, 0x1 ;  /* 0x00000001a0a07836 */ /* 0x000fe60000000000 */
[----:B------:R-:W-:Y:S05]  /*74b0*/  PRMT R3, R3, 0x654, R118 ;  /* 0x0000065403037816 */ /* 0x000fea0000000076 */
[----:B------:R2:W3:Y:S04]  /*74c0*/  @P0 LDS.128 R100, [R5+0x200] ;  /* 0x0002000005640984 */ /* 0x0004e80000000c00 */
[----:B------:R2:W4:Y:S04]  /*74d0*/  @P0 LDS.128 R88, [R4+0x200] ;  /* 0x0002000004580984 */ /* 0x0005280000000c00 */
        /* <DEDUP_REMOVED lines=9> */
[----:B------:R-:W-:Y:S02]  /*7570*/  SEL R6, RZ, 0x1, P0 ;  /* 0x00000001ff067807 */ /* 0x000fe40000000000 */
[----:B------:R-:W-:Y:S02]  /*7580*/  SEL R160, R160, RZ, P0 ;  /* 0x000000ffa0a07207 */ /* 0x000fe40000000000 */
[----:B------:R-:W-:Y:S01]  /*7590*/  LOP3.LUT R159, R159, R6, RZ, 0x3c, !PT ;  /* 0x000000069f9f7212 */ /* 0x000fe200078e3cff */
[----:B-----5:R2:W-:Y:S06]  /*75a0*/  SYNCS.ARRIVE.TRANS64.RED.A1T0 RZ, [R3+URZ], RZ ;  /* 0x000000ff03ff79a7 */ /* 0x0205ec00081004ff */
.L_x_110:
[----:B------:R-:W-:Y:S05]  /*75b0*/  BSYNC B1 ;  /* 0x0000000000017941 */ /* 0x000fea0003800000 */
.L_x_109:
[----:B--2---:R-:W-:Y:S05]  /*75c0*/  VIADD R3, R80, 0x40 ;  /* 0x0000004050037836 */ /* 0x004fea0000000000 */
[----:B------:R-:W-:Y:S04]  /*75d0*/  SHF.R.U32.HI R3, RZ, 0x15, R3 ;  /* 0x00000015ff037819 */ /* 0x000fe80000011603 */
[----:B------:R-:W-:Y:S11]  /*75e0*/  LOP3.LUT P0, RZ, R3, 0x3, R154, 0x48, !PT ;  /* 0x0000000303ff7812 */ /* 0x000ff6000780489a */
[----:B------:R-:W-:Y:S02]  /*75f0*/  @!UPT UIADD3 URZ, UPT, UPT, URZ, URZ, URZ ;  /* 0x000000fffffff290 */ /* 0x000fe4000fffe0ff */
[----:B------:R-:W-:Y:S05]  /*7600*/  @!P0 BRA `(.L_x_114) ;  /* 0x0000000000408947 */ /* 0x000fea0003800000 */
[----:B------:R-:W2:Y:S01]  /*7610*/  LDCU.64 UR8, c[0x4][0x78] ;  /* 0x01000f00ff0877ac */ /* 0x000ea20008000a00 */
[----:B------:R-:W-:Y:S01]  /*7620*/  MOV R3, 0x0 ;  /* 0x0000000000037802 */ /* 0x000fe20000000f00 */
[----:B------:R-:W-:Y:S02]  /*7630*/  HFMA2 R12, -RZ, RZ, 0, 5.9604644775390625e-08 ;  /* 0x00000001ff0c7431 */ /* 0x000fe400000001ff */
[----:B------:R-:W-:Y:S02]  /*7640*/  IMAD.MOV.U32 R8, RZ, RZ, 0x192 ;  /* 0x00000192ff087424 */ /* 0x000fe400078e00ff */
[----:B------:R-:W-:Y:S01]  /*7650*/  IMAD.MOV.U32 R13, RZ, RZ, RZ ;  /* 0x000000ffff0d7224 */ /* 0x000fe200078e00ff */
[----:B------:R-:W5:Y:S01]  /*7660*/  LDCU.64 UR6, c[0x4][0x80] ;  /* 0x01001000ff0677ac */ /* 0x000f620008000a00 */
[----:B------:R-:W1:Y:S01]  /*7670*/  LDC.64 R2, c[0x4][R3] ;  /* 0x0100000003027b82 */ /* 0x000e620000000a00 */
[----:B------:R-:W3:Y:S01]  /*7680*/  LDCU.64 UR4, c[0x4][0x18] ;  /* 0x01000300ff0477ac */ /* 0x000ee20008000a00 */
[----:B--2---:R-:W-:Y:S01]  /*7690*/  MOV R5, UR9 ;  /* 0x0000000900057c02 */ /* 0x004fe20008000f00 */
[----:B------:R-:W-:Y:S01]  /*76a0*/  IMAD.U32 R4, RZ, RZ, UR8 ;  /* 0x00000008ff047e24 */ /* 0x000fe2000f8e00ff */
[----:B-----5:R-:W-:Y:S01]  /*76b0*/  MOV R7, UR7 ;  /* 0x0000000700077c02 */ /* 0x020fe20008000f00 */
[----:B------:R-:W-:Y:S01]  /*76c0*/  IMAD.U32 R6, RZ, RZ, UR6 ;  /* 0x00000006ff067e24 */ /* 0x000fe2000f8e00ff */
[----:B---3--:R-:W-:Y:S01]  /*76d0*/  MOV R11, UR5 ;  /* 0x00000005000b7c02 */ /* 0x008fe20008000f00 */
[----:B------:R-:W-:Y:S02]  /*76e0*/  IMAD.U32 R10, RZ, RZ, UR4 ;  /* 0x00000004ff0a7e24 */ /* 0x000fe4000f8e00ff */
[----:B------:R-:W-:Y:S07]  /*76f0*/  LEPC R20, `(.L_x_114) ;  /* 0x000000001014794e */ /* 0x000fee0000000000 */
[----:B-1--4-:R-:W-:Y:S05]  /*7700*/  CALL.ABS.NOINC R2 ;  /* 0x0000000002007343 */ /* 0x012fea0003c00000 */
.L_x_114:
[----:B------:R-:W-:Y:S05]  /*7710*/  WARPSYNC.ALL ;  /* 0x0000000000007948 */ /* 0x000fea0003800000 */
[----:B------:R-:W-:Y:S01]  /*7720*/  R2UR UR4, R80 ;  /* 0x00000000500472ca */ /* 0x000fe200000e0000 */
[----:B------:R-:W-:Y:S01]  /*7730*/  BSSY.RECONVERGENT B0, `(.L_x_115) ;  /* 0x000011c000007945 */ /* 0x000fe20003800200 */
[C---:B---3--:R-:W-:Y:S02]  /*7740*/  PRMT R81, R100.reuse, 0x8880, RZ ;  /* 0x0000888064517816 */ /* 0x048fe400000000ff */
[C---:B------:R-:W-:Y:S02]  /*7750*/  SHF.L.U32 R84, R100.reuse, 0x8, RZ ;  /* 0x0000000864547819 */ /* 0x040fe400000006ff */
[----:B------:R-:W-:Y:S02]  /*7760*/  SHF.L.U32 R83, R100, 0x10, RZ ;  /* 0x0000001064537819 */ /* 0x000fe400000006ff */
[----:B------:R-:W-:Y:S02]  /*7770*/  SHF.R.S32.HI R84, RZ, 0x18, R84 ;  /* 0x00000018ff547819 */ /* 0x000fe40000011454 */
[----:B------:R-:W-:Y:S02]  /*7780*/  SHF.R.S32.HI R83, RZ, 0x18, R83 ;  /* 0x00000018ff537819 */ /* 0x000fe40000011453 */
[----:B------:R-:W-:Y:S01]  /*7790*/  ISETP.NE.AND P0, PT, R167, RZ, PT ;  /* 0x000000ffa700720c */ /* 0x000fe20003f05270 */
[----:B------:R-:W2:Y:S01]  /*77a0*/  LDTM.x64 R4, tmem[UR4+0x40] ;  /* 0x00004004000479ee */ /* 0x000ea20008340000 */
[----:B------:R-:W-:Y:S01]  /*77b0*/  ISETP.NE.AND P6, PT, R117, RZ, PT ;  /* 0x000000ff7500720c */ /* 0x000fe20003fc5270 */
[C---:B--2---:R-:W-:Y:S02]  /*77c0*/  IMAD R0, R78.reuse, R4, RZ ;  /* 0x000000044e007224 */ /* 0x044fe400078e02ff */
[C---:B------:R-:W-:Y:S02]  /*77d0*/  IMAD R3, R78.reuse, R6, RZ ;  /* 0x000000064e037224 */ /* 0x040fe400078e02ff */
[C---:B------:R-:W-:Y:S02]  /*77e0*/  IMAD R4, R78.reuse, R8, RZ ;  /* 0x000000084e047224 */ /* 0x040fe400078e02ff */
[C---:B------:R-:W-:Y:S02]  /*77f0*/  IMAD R6, R78.reuse, R10, RZ ;  /* 0x0000000a4e067224 */ /* 0x040fe400078e02ff */
[C---:B------:R-:W-:Y:S02]  /*7800*/  IMAD R2, R78.reuse, R5, RZ ;  /* 0x000000054e027224 */ /* 0x040fe400078e02ff */
[C---:B------:R-:W-:Y:S02]  /*7810*/  IMAD R8, R78.reuse, R12, RZ ;  /* 0x0000000c4e087224 */ /* 0x040fe400078e02ff */
[C---:B------:R-:W-:Y:S02]  /*7820*/  IMAD R10, R78.reuse, R14, RZ ;  /* 0x0000000e4e0a7224 */ /* 0x040fe400078e02ff */
[C---:B------:R-:W-:Y:S02]  /*7830*/  IMAD R5, R78.reuse, R9, RZ ;  /* 0x000000094e057224 */ /* 0x040fe400078e02ff */
[----:B------:R-:W-:Y:S01]  /*7840*/  IMAD R0, R81, R82, R0 ;  /* 0x0000005251007224 */ /* 0x000fe200078e0200 */
[----:B------:R-:W-:Y:S01]  /*7850*/  SHF.L.U32 R81, R101, 0x8, RZ ;  /* 0x0000000865517819 */ /* 0x000fe200000006ff */
[C---:B------:R-:W-:Y:S02]  /*7860*/  IMAD R12, R78.reuse, R16, RZ ;  /* 0x000000104e0c7224 */ /* 0x040fe400078e02ff */
[C---:B------:R-:W-:Y:S01]  /*7870*/  IMAD R14, R78.reuse, R18, RZ ;  /* 0x000000124e0e7224 */ /* 0x040fe200078e02ff */
[----:B------:R-:W-:Y:S01]  /*7880*/  SHF.R.S32.HI R81, RZ, 0x18, R81 ;  /* 0x00000018ff517819 */ /* 0x000fe20000011451 */
[C---:B------:R-:W-:Y:S02]  /*7890*/  IMAD R9, R78.reuse, R13, RZ ;  /* 0x0000000d4e097224 */ /* 0x040fe400078e02ff */
[C---:B------:R-:W-:Y:S02]  /*78a0*/  IMAD R16, R78.reuse, R20, RZ ;  /* 0x000000144e107224 */ /* 0x040fe400078e02ff */
[C---:B------:R-:W-:Y:S02]  /*78b0*/  IMAD R18, R78.reuse, R22, RZ ;  /* 0x000000164e127224 */ /* 0x040fe400078e02ff */
[C---:B------:R-:W-:Y:S02]  /*78c0*/  IMAD R13, R78.reuse, R17, RZ ;  /* 0x000000114e0d7224 */ /* 0x040fe400078e02ff */
[C---:B------:R-:W-:Y:S02]  /*78d0*/  IMAD R20, R78.reuse, R24, RZ ;  /* 0x000000184e147224 */ /* 0x040fe400078e02ff */
[C---:B------:R-:W-:Y:S02]  /*78e0*/  IMAD R22, R78.reuse, R26, RZ ;  /* 0x0000001a4e167224 */ /* 0x040fe400078e02ff */
[----:B------:R-:W-:Y:S01]  /*78f0*/  IMAD R2, R83, R82, R2 ;  /* 0x0000005253027224 */ /* 0x000fe200078e0202 */
[----:B------:R-:W-:Y:S01]  /*7900*/  SHF.R.S32.HI R83, RZ, 0x18, R101 ;  /* 0x00000018ff537819 */ /* 0x000fe20000011465 */
[C---:B------:R-:W-:Y:S02]  /*7910*/  IMAD R17, R78.reuse, R21, RZ ;  /* 0x000000154e117224 */ /* 0x040fe400078e02ff */
[C---:B------:R-:W-:Y:S02]  /*7920*/  IMAD R24, R78.reuse, R28, RZ ;  /* 0x0000001c4e187224 */ /* 0x040fe400078e02ff */
[C---:B------:R-:W-:Y:S02]  /*7930*/  IMAD R26, R78.reuse, R30, RZ ;  /* 0x0000001e4e1a7224 */ /* 0x040fe400078e02ff */
[C---:B------:R-:W-:Y:S02]  /*7940*/  IMAD R21, R78.reuse, R25, RZ ;  /* 0x000000194e157224 */ /* 0x040fe400078e02ff */
[C---:B------:R-:W-:Y:S02]  /*7950*/  IMAD R28, R78.reuse, R32, RZ ;  /* 0x000000204e1c7224 */ /* 0x040fe400078e02ff */
[----:B------:R-:W-:Y:S02]  /*7960*/  IMAD R30, R78, R34, RZ ;  /* 0x000000224e1e7224 */ /* 0x000fe400078e02ff */
[----:B------:R-:W-:Y:S02]  /*7970*/  IMAD R3, R84, R82, R3 ;  /* 0x0000005254037224 */ /* 0x000fe400078e0203 */
[C---:B------:R-:W-:Y:S02]  /*7980*/  IMAD R25, R78.reuse, R29, RZ ;  /* 0x0000001d4e197224 */ /* 0x040fe400078e02ff */
        /* <DEDUP_REMOVED lines=14> */
[C---:B------:R-:W-:Y:S01]  /*7a70*/  IMAD R60, R78.reuse, R64, RZ ;  /* 0x000000404e3c7224 */ /* 0x040fe200078e02ff */
[----:B------:R-:W-:Y:S01]  /*7a80*/  SHF.R.S32.HI R64, RZ, 0x18, R100 ;  /* 0x00000018ff407819 */ /* 0x000fe20000011464 */
[C---:B------:R-:W-:Y:S02]  /*7a90*/  IMAD R34, R78.reuse, R38, RZ ;  /* 0x000000264e227224 */ /* 0x040fe400078e02ff */
[C---:B------:R-:W-:Y:S02]  /*7aa0*/  IMAD R38, R78.reuse, R42, RZ ;  /* 0x0000002a4e267224 */ /* 0x040fe400078e02ff */
[C---:B------:R-:W-:Y:S02]  /*7ab0*/  IMAD R57, R78.reuse, R61, RZ ;  /* 0x0000003d4e397224 */ /* 0x040fe400078e02ff */
[C---:B------:R-:W-:Y:S01]  /*7ac0*/  IMAD R61, R78.reuse, R65, RZ ;  /* 0x000000414e3d7224 */ /* 0x040fe200078e02ff */
[C---:B------:R-:W-:Y:S01]  /*7ad0*/  PRMT R65, R101.reuse, 0x8880, RZ ;  /* 0x0000888065417816 */ /* 0x040fe200000000ff */
[C---:B------:R-:W-:Y:S02]  /*7ae0*/  IMAD R42, R78.reuse, R46, RZ ;  /* 0x0000002e4e2a7224 */ /* 0x040fe400078e02ff */
[C---:B------:R-:W-:Y:S02]  /*7af0*/  IMAD R46, R78.reuse, R50, RZ ;  /* 0x000000324e2e7224 */ /* 0x040fe400078e02ff */
[C---:B------:R-:W-:Y:S02]  /*7b00*/  IMAD R51, R78.reuse, R51, RZ ;  /* 0x000000334e337224 */ /* 0x040fe400078e02ff */
[C---:B------:R-:W-:Y:S02]  /*7b10*/  IMAD R50, R78.reuse, R54, RZ ;  /* 0x000000364e327224 */ /* 0x040fe400078e02ff */
[C---:B------:R-:W-:Y:S02]  /*7b20*/  IMAD R54, R78.reuse, R58, RZ ;  /* 0x0000003a4e367224 */ /* 0x040fe400078e02ff */
[C---:B------:R-:W-:Y:S02]  /*7b30*/  IMAD R58, R78.reuse, R62, RZ ;  /* 0x0000003e4e3a7224 */ /* 0x040fe400078e02ff */
[C---:B------:R-:W-:Y:S01]  /*7b40*/  IMAD R62, R78.reuse, R66, RZ ;  /* 0x000000424e3e7224 */ /* 0x040fe200078e02ff */
[----:B------:R-:W-:Y:S01]  /*7b50*/  SHF.L.U32 R66, R101, 0x10, RZ ;  /* 0x0000001065427819 */ /* 0x000fe200000006ff */
[C---:B------:R-:W-:Y:S02]  /*7b60*/  IMAD R7, R78.reuse, R7, RZ ;  /* 0x000000074e077224 */ /* 0x040fe400078e02ff */
[----:B------:R-:W-:Y:S01]  /*7b70*/  IMAD R11, R78, R11, RZ ;  /* 0x0000000b4e0b7224 */ /* 0x000fe200078e02ff */
[----:B------:R-:W-:Y:S01]  /*7b80*/  SHF.R.S32.HI R66, RZ, 0x18, R66 ;  /* 0x00000018ff427819 */ /* 0x000fe20000011442 */
[-C--:B------:R-:W-:Y:S01]  /*7b90*/  IMAD R7, R64, R82.reuse, R7 ;  /* 0x0000005240077224 */ /* 0x080fe200078e0207 */
[C---:B------:R-:W-:Y:S01]  /*7ba0*/  PRMT R64, R102.reuse, 0x8880, RZ ;  /* 0x0000888066407816 */ /* 0x040fe200000000ff */
[-C--:B------:R-:W-:Y:S01]  /*7bb0*/  IMAD R4, R65, R82.reuse, R4 ;  /* 0x0000005241047224 */ /* 0x080fe200078e0204 */
[----:B------:R-:W-:Y:S01]  /*7bc0*/  SHF.L.U32 R65, R102, 0x10, RZ ;  /* 0x0000001066417819 */ /* 0x000fe200000006ff */
[-C--:B------:R-:W-:Y:S02]  /*7bd0*/  IMAD R5, R66, R82.reuse, R5 ;  /* 0x0000005242057224 */ /* 0x080fe400078e0205 */
[-C--:B------:R-:W-:Y:S01]  /*7be0*/  IMAD R6, R81, R82.reuse, R6 ;  /* 0x0000005251067224 */ /* 0x080fe200078e0206 */
[----:B------:R-:W-:Y:S01]  /*7bf0*/  I2IP.S8.S32.SAT R81, R7, R3, RZ ;  /* 0x0000000307517239 */ /* 0x000fe200000014ff */
[----:B------:R-:W-:Y:S01]  /*7c00*/  IMAD R11, R83, R82, R11 ;  /* 0x00000052530b7224 */ /* 0x000fe200078e020b */
[----:B------:R-:W-:Y:S01]  /*7c10*/  SHF.L.U32 R7, R102, 0x8, RZ ;  /* 0x0000000866077819 */ /* 0x000fe200000006ff */
[C---:B------:R-:W-:Y:S01]  /*7c20*/  IMAD R15, R78.reuse, R15, RZ ;  /* 0x0000000f4e0f7224 */ /* 0x040fe200078e02ff */
[----:B------:R-:W-:Y:S01]  /*7c30*/  MOV R3, R64 ;  /* 0x0000004000037202 */ /* 0x000fe20000000f00 */
[C---:B------:R-:W-:Y:S01]  /*7c40*/  IMAD R19, R78.reuse, R19, RZ ;  /* 0x000000134e137224 */ /* 0x040fe200078e02ff */
[----:B------:R-:W-:Y:S01]  /*7c50*/  I2IP.S8.S32.SAT R11, R11, R6, RZ ;  /* 0x000000060b0b7239 */ /* 0x000fe200000014ff */
[C---:B------:R-:W-:Y:S01]  /*7c60*/  IMAD R23, R78.reuse, R23, RZ ;  /* 0x000000174e177224 */ /* 0x040fe200078e02ff */
[----:B------:R-:W-:Y:S01]  /*7c70*/  SHF.R.S32.HI R6, RZ, 0x18, R65 ;  /* 0x00000018ff067819 */ /* 0x000fe20000011441 */
[----:B------:R-:W-:Y:S01]  /*7c80*/  IMAD R8, R3, R82, R8 ;  /* 0x0000005203087224 */ /* 0x000fe200078e0208 */
[----:B------:R-:W-:Y:S01]  /*7c90*/  SHF.R.S32.HI R7, RZ, 0x18, R7 ;  /* 0x00000018ff077819 */ /* 0x000fe20000011407 */
[----:B------:R-:W-:Y:S01]  /*7ca0*/  IMAD R27, R78, R27, RZ ;  /* 0x0000001b4e1b7224 */ /* 0x000fe200078e02ff */
[----:B------:R-:W-:Y:S01]  /*7cb0*/  I2IP.S8.S32.SAT R84, R2, R0, R81 ;  /* 0x0000000002547239 */ /* 0x000fe20000001451 */
[-C--:B------:R-:W-:Y:S01]  /*7cc0*/  IMAD R9, R6, R82.reuse, R9 ;  /* 0x0000005206097224 */ /* 0x080fe200078e0209 */
[----:B------:R-:W-:Y:S01]  /*7cd0*/  SHF.L.U32 R2, R103, 0x10, RZ ;  /* 0x0000001067027819 */ /* 0x000fe200000006ff */
[----:B------:R-:W-:Y:S01]  /*7ce0*/  IMAD R10, R7, R82, R10 ;  /* 0x00000052070a7224 */ /* 0x000fe200078e020a */
[----:B------:R-:W-:Y:S01]  /*7cf0*/  SHF.R.S32.HI R0, RZ, 0x18, R102 ;  /* 0x00000018ff007819 */ /* 0x000fe20000011466 */
[C---:B------:R-:W-:Y:S01]  /*7d00*/  IMAD R31, R78.reuse, R31, RZ ;  /* 0x0000001f4e1f7224 */ /* 0x040fe200078e02ff */
[----:B------:R-:W-:Y:S01]  /*7d10*/  I2IP.S8.S32.SAT R85, R5, R4, R11 ;  /* 0x0000000405557239 */ /* 0x000fe2000000140b */
[----:B------:R-:W-:Y:S01]  /*7d20*/  IMAD R35, R78, R35, RZ ;  /* 0x000000234e237224 */ /* 0x000fe200078e02ff */
[C---:B------:R-:W-:Y:S01]  /*7d30*/  PRMT R3, R103.reuse, 0x8880, RZ ;  /* 0x0000888067037816 */ /* 0x040fe200000000ff */
[-C--:B------:R-:W-:Y:S01]  /*7d40*/  IMAD R15, R0, R82.reuse, R15 ;  /* 0x00000052000f7224 */ /* 0x080fe200078e020f */
[----:B------:R-:W-:Y:S01]  /*7d50*/  SHF.L.U32 R5, R103, 0x8, RZ ;  /* 0x0000000867057819 */ /* 0x000fe200000006ff */
[C---:B------:R-:W-:Y:S01]  /*7d60*/  IMAD R39, R78.reuse, R39, RZ ;  /* 0x000000274e277224 */ /* 0x040fe200078e02ff */
[----:B------:R-:W-:Y:S01]  /*7d70*/  SHF.R.S32.HI R2, RZ, 0x18, R2 ;  /* 0x00000018ff027819 */ /* 0x000fe20000011402 */
[-C--:B------:R-:W-:Y:S01]  /*7d80*/  IMAD R12, R3, R82.reuse, R12 ;  /* 0x00000052030c7224 */ /* 0x080fe200078e020c */
[----:B------:R-:W-:Y:S01]  /*7d90*/  SHF.R.S32.HI R5, RZ, 0x18, R5 ;  /* 0x00000018ff057819 */ /* 0x000fe20000011405 */
[----:B------:R-:W-:Y:S01]  /*7da0*/  IMAD R43, R78, R43, RZ ;  /* 0x0000002b4e2b7224 */ /* 0x000fe200078e02ff */
[----:B------:R-:W-:Y:S01]  /*7db0*/  SHF.R.S32.HI R4, RZ, 0x18, R103 ;  /* 0x00000018ff047819 */ /* 0x000fe20000011467 */
[-C--:B------:R-:W-:Y:S01]  /*7dc0*/  IMAD R13, R2, R82.reuse, R13 ;  /* 0x00000052020d7224 */ /* 0x080fe200078e020d */
[C---:B----4-:R-:W-:Y:S01]  /*7dd0*/  SHF.L.U32 R0, R88.reuse, 0x10, RZ ;  /* 0x0000001058007819 */ /* 0x050fe200000006ff */
[-C--:B------:R-:W-:Y:S01]  /*7de0*/  IMAD R14, R5, R82.reuse, R14 ;  /* 0x00000052050e7224 */ /* 0x080fe200078e020e */
[C---:B------:R-:W-:Y:S01]  /*7df0*/  PRMT R3, R88.reuse, 0x8880, RZ ;  /* 0x0000888058037816 */ /* 0x040fe200000000ff */
[----:B------:R-:W-:Y:S01]  /*7e00*/  IMAD.SHL.U32 R2, R88, 0x100, RZ ;  /* 0x0000010058027824 */ /* 0x000fe200078e00ff */
[----:B------:R-:W-:Y:S01]  /*7e10*/  SHF.R.S32.HI R0, RZ, 0x18, R0 ;  /* 0x00000018ff007819 */ /* 0x000fe20000011400 */
[-C--:B------:R-:W-:Y:S01]  /*7e20*/  IMAD R19, R4, R82.reuse, R19 ;  /* 0x0000005204137224 */ /* 0x080fe200078e0213 */
[----:B------:R-:W-:Y:S01]  /*7e30*/  SHF.L.U32 R4, R89, 0x10, RZ ;  /* 0x0000001059047819 */ /* 0x000fe200000006ff */
[-C--:B------:R-:W-:Y:S01]  /*7e40*/  IMAD R16, R3, R82.reuse, R16 ;  /* 0x0000005203107224 */ /* 0x080fe200078e0210 */
[----:B------:R-:W-:Y:S01]  /*7e50*/  SHF.R.S32.HI R5, RZ, 0x18, R2 ;  /* 0x00000018ff057819 */ /* 0x000fe20000011402 */
[-C--:B------:R-:W-:Y:S01]  /*7e60*/  IMAD R17, R0, R82.reuse, R17 ;  /* 0x0000005200117224 */ /* 0x080fe200078e0211 */
[----:B------:R-:W-:Y:S01]  /*7e70*/  SHF.R.S32.HI R0, RZ, 0x18, R88 ;  /* 0x00000018ff007819 */ /* 0x000fe20000011458 */
[----:B------:R-:W-:Y:S01]  /*7e80*/  IMAD R47, R78, R47, RZ ;  /* 0x0000002f4e2f7224 */ /* 0x000fe200078e02ff */
[----:B------:R-:W-:Y:S01]  /*7e90*/  PRMT R3, R89, 0x8880, RZ ;  /* 0x0000888059037816 */ /* 0x000fe200000000ff */
[-C--:B------:R-:W-:Y:S01]  /*7ea0*/  IMAD R18, R5, R82.reuse, R18 ;  /* 0x0000005205127224 */ /* 0x080fe200078e0212 */
[----:B------:R-:W-:Y:S01]  /*7eb0*/  SHF.L.U32 R2, R89, 0x8, RZ ;  /* 0x0000000859027819 */ /* 0x000fe200000006ff */
[-C--:B------:R-:W-:Y:S01]  /*7ec0*/  IMAD R23, R0, R82.reuse, R23 ;  /* 0x0000005200177224 */ /* 0x080fe200078e0217 */
[----:B------:R-:W-:Y:S01]  /*7ed0*/  SHF.R.S32.HI R0, RZ, 0x18, R4 ;  /* 0x00000018ff007819 */ /* 0x000fe20000011404 */
[-C--:B------:R-:W-:Y:S01]  /*7ee0*/  IMAD R20, R3, R82.reuse, R20 ;  /* 0x0000005203147224 */ /* 0x080fe200078e0214 */
[----:B------:R-:W-:Y:S01]  /*7ef0*/  SHF.R.S32.HI R5, RZ, 0x18, R2 ;  /* 0x00000018ff057819 */ /* 0x000fe20000011402 */
[----:B------:R-:W-:Y:S01]  /*7f00*/  IMAD R55, R78, R55, RZ ;  /* 0x000000374e377224 */ /* 0x000fe200078e02ff */
[----:B------:R-:W-:Y:S01]  /*7f10*/  SHF.R.S32.HI R2, RZ, 0x18, R89 ;  /* 0x00000018ff027819 */ /* 0x000fe20000011459 */
[-C--:B------:R-:W-:Y:S01]  /*7f20*/  IMAD R21, R0, R82.reuse, R21 ;  /* 0x0000005200157224 */ /* 0x080fe200078e0215 */
[C---:B------:R-:W-:Y:S01]  /*7f30*/  SHF.L.U32 R0, R90.reuse, 0x10, RZ ;  /* 0x000000105a007819 */ /* 0x040fe200000006ff */
[-C--:B------:R-:W-:Y:S01]  /*7f40*/  IMAD R22, R5, R82.reuse, R22 ;  /* 0x0000005205167224 */ /* 0x080fe200078e0216 */
[----:B------:R-:W-:Y:S01]  /*7f50*/  PRMT R3, R90, 0x8880, RZ ;  /* 0x000088805a037816 */ /* 0x000fe200000000ff */
        /* <DEDUP_REMOVED lines=9> */
[----:B------:R-:W-:Y:S01]  /*7ff0*/  SHF.L.U32 R0, R91, 0x10, RZ ;  /* 0x000000105b007819 */ /* 0x000fe200000006ff */
[-C--:B------:R-:W-:Y:S01]  /*8000*/  IMAD R26, R5, R82.reuse, R26 ;  /* 0x00000052051a7224 */ /* 0x080fe200078e021a */
[C---:B------:R-:W-:Y:S01]  /*8010*/  PRMT R3, R91.reuse, 0x8880, RZ ;  /* 0x000088805b037816 */ /* 0x040fe200000000ff */
[-C--:B------:R-:W-:Y:S01]  /*8020*/  IMAD R31, R2, R82.reuse, R31 ;  /* 0x00000052021f7224 */ /* 0x080fe200078e021f */
[----:B------:R-:W-:Y:S01]  /*8030*/  SHF.L.U32 R2, R91, 0x8, RZ ;  /* 0x000000085b027819 */ /* 0x000fe200000006ff */
[----:B------:R-:W-:Y:S01]  /*8040*/  IMAD R67, R78, R67, RZ ;  /* 0x000000434e437224 */ /* 0x000fe200078e02ff */
[----:B------:R-:W-:Y:S01]  /*8050*/  SHF.R.S32.HI R0, RZ, 0x18, R0 ;  /* 0x00000018ff007819 */ /* 0x000fe20000011400 */
[-C--:B------:R-:W-:Y:S01]  /*8060*/  IMAD R28, R3, R82.reuse, R28 ;  /* 0x00000052031c7224 */ /* 0x080fe200078e021c */
[----:B------:R-:W-:Y:S02]  /*8070*/  SHF.R.S32.HI R5, RZ, 0x18, R2 ;  /* 0x00000018ff057819 */ /* 0x000fe40000011402 */
[----:B------:R-:W-:Y:S01]  /*8080*/  SHF.R.S32.HI R2, RZ, 0x18, R91 ;  /* 0x00000018ff027819 */ /* 0x000fe2000001145b */
[-C--:B------:R-:W-:Y:S01]  /*8090*/  IMAD R29, R0, R82.reuse, R29 ;  /* 0x00000052001d7224 */ /* 0x080fe200078e021d */
[C---:B-1----:R-:W-:Y:S01]  /*80a0*/  PRMT R3, R92.reuse, 0x8880, RZ ;  /* 0x000088805c037816 */ /* 0x042fe200000000ff */
[----:B------:R-:W-:Y:S01]  /*80b0*/  IMAD.U32 R0, R92, 0x10000, RZ ;  /* 0x000100005c007824 */ /* 0x000fe200078e00ff */
[----:B------:R-:W-:Y:S01]  /*80c0*/  SHF.L.U32 R4, R93, 0x10, RZ ;  /* 0x000000105d047819 */ /* 0x000fe200000006ff */
[----:B------:R-:W-:Y:S01]  /*80d0*/  IMAD R30, R5, R82, R30 ;  /* 0x00000052051e7224 */ /* 0x000fe200078e021e */
[----:B------:R-:W-:Y:S01]  /*80e0*/  I2IP.S8.S32.SAT R10, R15, R10, RZ ;  /* 0x0000000a0f0a7239 */ /* 0x000fe200000014ff */
[-C--:B------:R-:W-:Y:S01]  /*80f0*/  IMAD R35, R2, R82.reuse, R35 ;  /* 0x0000005202237224 */ /* 0x080fe200078e0223 */
[----:B------:R-:W-:Y:S01]  /*8100*/  SHF.L.U32 R2, R92, 0x8, RZ ;  /* 0x000000085c027819 */ /* 0x000fe200000006ff */
[-C--:B------:R-:W-:Y:S01]  /*8110*/  IMAD R32, R3, R82.reuse, R32 ;  /* 0x0000005203207224 */ /* 0x080fe200078e0220 */
[----:B------:R-:W-:Y:S02]  /*8120*/  SHF.R.S32.HI R0, RZ, 0x18, R0 ;  /* 0x00000018ff007819 */ /* 0x000fe40000011400 */
[----:B------:R-:W-:Y:S02]  /*8130*/  SHF.R.S32.HI R5, RZ, 0x18, R2 ;  /* 0x00000018ff057819 */ /* 0x000fe40000011402 */
[----:B------:R-:W-:Y:S01]  /*8140*/  PRMT R3, R93, 0x8880, RZ ;  /* 0x000088805d037816 */ /* 0x000fe200000000ff */
[-C--:B------:R-:W-:Y:S01]  /*8150*/  IMAD R33, R0, R82.reuse, R33 ;  /* 0x0000005200217224 */ /* 0x080fe200078e0221 */
[----:B------:R-:W-:Y:S01]  /*8160*/  SHF.R.S32.HI R0, RZ, 0x18, R92 ;  /* 0x00000018ff007819 */ /* 0x000fe2000001145c */
[----:B------:R-:W-:Y:S01]  /*8170*/  IMAD R34, R5, R82, R34 ;  /* 0x0000005205227224 */ /* 0x000fe200078e0222 */
[----:B------:R-:W-:Y:S02]  /*8180*/  SHF.L.U32 R2, R93, 0x8, RZ ;  /* 0x000000085d027819 */ /* 0x000fe400000006ff */
[----:B------:R-:W-:Y:S01]  /*8190*/  I2IP.S8.S32.SAT R14, R19, R14, RZ ;  /* 0x0000000e130e7239 */ /* 0x000fe200000014ff */
[-C--:B------:R-:W-:Y:S01]  /*81a0*/  IMAD R39, R0, R82.reuse, R39 ;  /* 0x0000005200277224 */ /* 0x080fe200078e0227 */
[----:B------:R-:W-:Y:S01]  /*81b0*/  SHF.R.S32.HI R0, RZ, 0x18, R4 ;  /* 0x00000018ff007819 */ /* 0x000fe20000011404 */
[-C--:B------:R-:W-:Y:S01]  /*81c0*/  IMAD R36, R3, R82.reuse, R36 ;  /* 0x0000005203247224 */ /* 0x080fe200078e0224 */
[----:B------:R-:W-:Y:S02]  /*81d0*/  SHF.R.S32.HI R5, RZ, 0x18, R2 ;  /* 0x00000018ff057819 */ /* 0x000fe40000011402 */
[----:B------:R-:W-:Y:S01]  /*81e0*/  SHF.L.U32 R2, R94, 0x10, RZ ;  /* 0x000000105e027819 */ /* 0x000fe200000006ff */
[-C--:B------:R-:W-:Y:S01]  /*81f0*/  IMAD R37, R0, R82.reuse, R37 ;  /* 0x0000005200257224 */ /* 0x080fe200078e0225 */
[----:B------:R-:W-:Y:S01]  /*8200*/  SHF.R.S32.HI R0, RZ, 0x18, R93 ;  /* 0x00000018ff007819 */ /* 0x000fe2000001145d */
[-C--:B------:R-:W-:Y:S01]  /*8210*/  IMAD R38, R5, R82.reuse, R38 ;  /* 0x0000005205267224 */ /* 0x080fe200078e0226 */
[C---:B------:R-:W-:Y:S02]  /*8220*/  PRMT R3, R94.reuse, 0x8880, RZ ;  /* 0x000088805e037816 */ /* 0x040fe400000000ff */
[----:B------:R-:W-:Y:S01]  /*8230*/  SHF.L.U32 R5, R94, 0x8, RZ ;  /* 0x000000085e057819 */ /* 0x000fe200000006ff */
[-C--:B------:R-:W-:Y:S01]  /*8240*/  IMAD R43, R0, R82.reuse, R43 ;  /* 0x00000052002b7224 */ /* 0x080fe200078e022b */
[----:B------:R-:W-:Y:S01]  /*8250*/  SHF.R.S32.HI R2, RZ, 0x18, R2 ;  /* 0x00000018ff027819 */ /* 0x000fe20000011402 */
[-C--:B------:R-:W-:Y:S01]  /*8260*/  IMAD R40, R3, R82.reuse, R40 ;  /* 0x0000005203287224 */ /* 0x080fe200078e0228 */
[----:B------:R-:W-:Y:S02]  /*8270*/  SHF.R.S32.HI R5, RZ, 0x18, R5 ;  /* 0x00000018ff057819 */ /* 0x000fe40000011405 */
[----:B------:R-:W-:Y:S01]  /*8280*/  SHF.R.S32.HI R4, RZ, 0x18, R94 ;  /* 0x00000018ff047819 */ /* 0x000fe2000001145e */
[-C--:B------:R-:W-:Y:S01]  /*8290*/  IMAD R41, R2, R82.reuse, R41 ;  /* 0x0000005202297224 */ /* 0x080fe200078e0229 */
[----:B------:R-:W-:Y:S01]  /*82a0*/  SHF.L.U32 R0, R95, 0x10, RZ ;  /* 0x000000105f007819 */ /* 0x000fe200000006ff */
[-C--:B------:R-:W-:Y:S01]  /*82b0*/  IMAD R42, R5, R82.reuse, R42 ;  /* 0x00000052052a7224 */ /* 0x080fe200078e022a */
[C---:B------:R-:W-:Y:S01]  /*82c0*/  PRMT R3, R95.reuse, 0x8880, RZ ;  /* 0x000088805f037816 */ /* 0x040fe200000000ff */
[-C--:B------:R-:W-:Y:S01]  /*82d0*/  IMAD R47, R4, R82.reuse, R47 ;  /* 0x00000052042f7224 */ /* 0x080fe200078e022f */
[----:B------:R-:W-:Y:S02]  /*82e0*/  SHF.L.U32 R2, R95, 0x8, RZ ;  /* 0x000000085f027819 */ /* 0x000fe400000006ff */
[----:B------:R-:W-:Y:S01]  /*82f0*/  SHF.R.S32.HI R0, RZ, 0x18, R0 ;  /* 0x00000018ff007819 */ /* 0x000fe20000011400 */
[-C--:B------:R-:W-:Y:S01]  /*8300*/  IMAD R44, R3, R82.reuse, R44 ;  /* 0x00000052032c7224 */ /* 0x080fe200078e022c */
[----:B------:R-:W-:Y:S02]  /*8310*/  SHF.R.S32.HI R5, RZ, 0x18, R2 ;  /* 0x00000018ff057819 */ /* 0x000fe40000011402 */
[----:B------:R-:W-:Y:S01]  /*8320*/  SHF.R.S32.HI R2, RZ, 0x18, R95 ;  /* 0x00000018ff027819 */ /* 0x000fe2000001145f */
[-C--:B------:R-:W-:Y:S01]  /*8330*/  IMAD R45, R0, R82.reuse, R45 ;  /* 0x00000052002d7224 */ /* 0x080fe200078e022d */
[----:B------:R-:W-:Y:S01]  /*8340*/  PRMT R3, R96, 0x8880, RZ ;  /* 0x0000888060037816 */ /* 0x000fe200000000ff */
[-C--:B------:R-:W-:Y:S01]  /*8350*/  IMAD R46, R5, R82.reuse, R46 ;  /* 0x00000052052e7224 */ /* 0x080fe200078e022e */
[C---:B------:R-:W-:Y:S01]  /*8360*/  SHF.L.U32 R4, R97.reuse, 0x10, RZ ;  /* 0x0000001061047819 */ /* 0x040fe200000006ff */
[-C--:B------:R-:W-:Y:S01]  /*8370*/  IMAD R51, R2, R82.reuse, R51 ;  /* 0x0000005202337224 */ /* 0x080fe200078e0233 */
[----:B------:R-:W-:Y:S01]  /*8380*/  SHF.R.S32.HI R2, RZ, 0x18, R96 ;  /* 0x00000018ff027819 */ /* 0x000fe20000011460 */
[C---:B------:R-:W-:Y:S01]  /*8390*/  IMAD.U32 R0, R96.reuse, 0x10000, RZ ;  /* 0x0001000060007824 */ /* 0x040fe200078e00ff */
[----:B------:R-:W-:Y:S01]  /*83a0*/  PRMT R5, R97, 0x8880, RZ ;  /* 0x0000888061057816 */ /* 0x000fe200000000ff */
[-C--:B------:R-:W-:Y:S01]  /*83b0*/  IMAD R48, R3, R82.reuse, R48 ;  /* 0x0000005203307224 */ /* 0x080fe200078e0230 */
[----:B------:R-:W-:Y:S02]  /*83c0*/  SHF.L.U32 R3, R96, 0x8, RZ ;  /* 0x0000000860037819 */ /* 0x000fe400000006ff */
[----:B------:R-:W-:Y:S02]  /*83d0*/  SHF.R.S32.HI R0, RZ, 0x18, R0 ;  /* 0x00000018ff007819 */ /* 0x000fe40000011400 */
[----:B------:R-:W-:Y:S02]  /*83e0*/  SHF.R.S32.HI R3, RZ, 0x18, R3 ;  /* 0x00000018ff037819 */ /* 0x000fe40000011403 */
[----:B------:R-:W-:Y:S01]  /*83f0*/  SHF.R.S32.HI R4, RZ, 0x18, R4 ;  /* 0x00000018ff047819 */ /* 0x000fe20000011404 */
[-C--:B------:R-:W-:Y:S01]  /*8400*/  IMAD R49, R0, R82.reuse, R49 ;  /* 0x0000005200317224 */ /* 0x080fe200078e0231 */
[----:B------:R-:W-:Y:S01]  /*8410*/  SHF.R.S32.HI R0, RZ, 0x18, R97 ;  /* 0x00000018ff007819 */ /* 0x000fe20000011461 */
[-C--:B------:R-:W-:Y:S01]  /*8420*/  IMAD R50, R3, R82.reuse, R50 ;  /* 0x0000005203327224 */ /* 0x080fe200078e0232 */
[----:B------:R-:W-:Y:S01]  /*8430*/  SHF.L.U32 R3, R97, 0x8, RZ ;  /* 0x0000000861037819 */ /* 0x000fe200000006ff */
[-C--:B------:R-:W-:Y:S01]  /*8440*/  IMAD R55, R2, R82.reuse, R55 ;  /* 0x0000005202377224 */ /* 0x080fe200078e0237 */
        /* <DEDUP_REMOVED lines=8> */
[----:B------:R-:W-:Y:S01]  /*84d0*/  IMAD R59, R0, R82, R59 ;  /* 0x00000052003b7224 */ /* 0x000fe200078e023b */
[----:B------:R-:W-:Y:S01]  /*84e0*/  I2IP.S8.S32.SAT R18, R23, R18, RZ ;  /* 0x0000001217127239 */ /* 0x000fe200000014ff */
[----:B------:R-:W-:Y:S01]  /*84f0*/  IMAD R56, R5, R82, R56 ;  /* 0x0000005205387224 */ /* 0x000fe200078e0238 */
[----:B------:R-:W-:Y:S01]  /*8500*/  I2IP.S8.S32.SAT R86, R9, R8, R10 ;  /* 0x0000000809567239 */ /* 0x000fe2000000140a */
[----:B------:R-:W-:Y:S01]  /*8510*/  IMAD R57, R2, R82, R57 ;  /* 0x0000005202397224 */ /* 0x000fe200078e0239 */
[----:B------:R-:W-:Y:S02]  /*8520*/  I2IP.S8.S32.SAT R87, R13, R12, R14 ;  /* 0x0000000c0d577239 */ /* 0x000fe4000000140e */
[----:B------:R-:W-:Y:S02]  /*8530*/  SHF.R.S32.HI R7, RZ, 0x18, R7 ;  /* 0x00000018ff077819 */ /* 0x000fe40000011407 */
[----:B------:R-:W-:Y:S01]  /*8540*/  SHF.L.U32 R2, R99, 0x10, RZ ;  /* 0x0000001063027819 */ /* 0x000fe200000006ff */
[----:B------:R1:W-:Y:S01]  /*8550*/  STS.128 [R153+UR49+0xa200], R84 ;  /* 0x00a2005499007988 */ /* 0x0003e20008000c31 */
[----:B------:R-:W-:Y:S01]  /*8560*/  SHF.R.S32.HI R0, RZ, 0x18, R98 ;  /* 0x00000018ff007819 */ /* 0x000fe20000011462 */
[----:B------:R-:W-:Y:S01]  /*8570*/  IMAD R58, R7, R82, R58 ;  /* 0x00000052073a7224 */ /* 0x000fe200078e023a */
[----:B------:R-:W-:Y:S02]  /*8580*/  I2IP.S8.S32.SAT R16, R17, R16, R18 ;  /* 0x0000001011107239 */ /* 0x000fe40000001412 */
[----:B------:R-:W-:Y:S01]  /*8590*/  I2IP.S8.S32.SAT R17, R27, R22, RZ ;  /* 0x000000161b117239 */ /* 0x000fe200000014ff */
[----:B------:R-:W-:Y:S01]  /*85a0*/  IMAD R63, R0, R82, R63 ;  /* 0x00000052003f7224 */ /* 0x000fe200078e023f */
[----:B------:R-:W-:Y:S02]  /*85b0*/  I2IP.S8.S32.SAT R18, R31, R26, RZ ;  /* 0x0000001a1f127239 */ /* 0x000fe400000014ff */
[----:B------:R-:W-:Y:S02]  /*85c0*/  I2IP.S8.S32.SAT R19, R35, R30, RZ ;  /* 0x0000001e23137239 */ /* 0x000fe400000014ff */
[C---:B------:R-:W-:Y:S02]  /*85d0*/  PRMT R3, R99.reuse, 0x8880, RZ ;  /* 0x0000888063037816 */ /* 0x040fe400000000ff */
[----:B------:R-:W-:Y:S02]  /*85e0*/  SHF.L.U32 R5, R99, 0x8, RZ ;  /* 0x0000000863057819 */ /* 0x000fe400000006ff */
[----:B------:R-:W-:Y:S01]  /*85f0*/  SHF.R.S32.HI R2, RZ, 0x18, R2 ;  /* 0x00000018ff027819 */ /* 0x000fe20000011402 */
[----:B------:R-:W-:Y:S01]  /*8600*/  IMAD R60, R3, R82, R60 ;  /* 0x00000052033c7224 */ /* 0x000fe200078e023c */
[----:B------:R-:W-:Y:S02]  /*8610*/  I2IP.S8.S32.SAT R17, R21, R20, R17 ;  /* 0x0000001415117239 */ /* 0x000fe40000001411 */
[----:B------:R-:W-:Y:S01]  /*8620*/  I2IP.S8.S32.SAT R18, R25, R24, R18 ;  /* 0x0000001819127239 */ /* 0x000fe20000001412 */
[----:B------:R-:W-:Y:S01]  /*8630*/  IMAD R61, R2, R82, R61 ;  /* 0x00000052023d7224 */ /* 0x000fe200078e023d */
[----:B------:R-:W-:Y:S02]  /*8640*/  I2IP.S8.S32.SAT R19, R29, R28, R19 ;  /* 0x0000001c1d137239 */ /* 0x000fe40000001413 */
[----:B------:R-:W-:Y:S02]  /*8650*/  SHF.R.S32.HI R5, RZ, 0x18, R5 ;  /* 0x00000018ff057819 */ /* 0x000fe40000011405 */
[----:B------:R-:W-:Y:S01]  /*8660*/  SHF.R.S32.HI R4, RZ, 0x18, R99 ;  /* 0x00000018ff047819 */ /* 0x000fe20000011463 */
[----:B------:R1:W-:Y:S01]  /*8670*/  STS.128 [R172+0xa200], R16 ;  /* 0x00a20010ac007388 */ /* 0x0003e20000000c00 */
[----:B------:R-:W-:Y:S01]  /*8680*/  I2IP.S8.S32.SAT R34, R39, R34, RZ ;  /* 0x0000002227227239 */ /* 0x000fe200000014ff */
[----:B------:R-:W-:Y:S01]  /*8690*/  IMAD R62, R5, R82, R62 ;  /* 0x00000052053e7224 */ /* 0x000fe200078e023e */
[----:B------:R-:W-:Y:S01]  /*86a0*/  I2IP.S8.S32.SAT R38, R43, R38, RZ ;  /* 0x000000262b267239 */ /* 0x000fe200000014ff */
[----:B------:R-:W-:Y:S01]  /*86b0*/  IMAD R67, R4, R82, R67 ;  /* 0x0000005204437224 */ /* 0x000fe200078e0243 */
[----:B------:R-:W-:Y:S02]  /*86c0*/  I2IP.S8.S32.SAT R42, R47, R42, RZ ;  /* 0x0000002a2f2a7239 */ /* 0x000fe400000014ff */
[----:B------:R-:W-:Y:S02]  /*86d0*/  I2IP.S8.S32.SAT R35, R51, R46, RZ ;  /* 0x0000002e33237239 */ /* 0x000fe400000014ff */
[----:B------:R-:W-:Y:S02]  /*86e0*/  I2IP.S8.S32.SAT R32, R33, R32, R34 ;  /* 0x0000002021207239 */ /* 0x000fe40000001422 */
[----:B------:R-:W-:Y:S02]  /*86f0*/  I2IP.S8.S32.SAT R33, R37, R36, R38 ;  /* 0x0000002425217239 */ /* 0x000fe40000001426 */
[----:B------:R-:W-:Y:S02]  /*8700*/  I2IP.S8.S32.SAT R34, R41, R40, R42 ;  /* 0x0000002829227239 */ /* 0x000fe4000000142a */
[----:B------:R-:W-:Y:S02]  /*8710*/  I2IP.S8.S32.SAT R35, R45, R44, R35 ;  /* 0x0000002c2d237239 */ /* 0x000fe40000001423 */
[----:B------:R-:W-:Y:S02]  /*8720*/  I2IP.S8.S32.SAT R50, R55, R50, RZ ;  /* 0x0000003237327239 */ /* 0x000fe400000014ff */
[----:B------:R-:W-:Y:S01]  /*8730*/  I2IP.S8.S32.SAT R54, R59, R54, RZ ;  /* 0x000000363b367239 */ /* 0x000fe200000014ff */
[----:B------:R1:W-:Y:S01]  /*8740*/  STS.128 [R171+0xa200], R32 ;  /* 0x00a20020ab007388 */ /* 0x0003e20000000c00 */
[----:B------:R-:W-:Y:S02]  /*8750*/  I2IP.S8.S32.SAT R58, R63, R58, RZ ;  /* 0x0000003a3f3a7239 */ /* 0x000fe400000014ff */
[----:B------:R-:W-:Y:S02]  /*8760*/  I2IP.S8.S32.SAT R62, R67, R62, RZ ;  /* 0x0000003e433e7239 */ /* 0x000fe400000014ff */
[----:B------:R-:W-:Y:S02]  /*8770*/  I2IP.S8.S32.SAT R48, R49, R48, R50 ;  /* 0x0000003031307239 */ /* 0x000fe40000001432 */
[----:B------:R-:W-:Y:S02]  /*8780*/  I2IP.S8.S32.SAT R49, R53, R52, R54 ;  /* 0x0000003435317239 */ /* 0x000fe40000001436 */
[----:B------:R-:W-:Y:S02]  /*8790*/  I2IP.S8.S32.SAT R50, R57, R56, R58 ;  /* 0x0000003839327239 */ /* 0x000fe4000000143a */
[----:B------:R-:W-:Y:S02]  /*87a0*/  I2IP.S8.S32.SAT R51, R61, R60, R62 ;  /* 0x0000003c3d337239 */ /* 0x000fe4000000143e */
[----:B------:R-:W-:Y:S02]  /*87b0*/  LEA R0, R160, UR49, 0x3 ;  /* 0x00000031a0007c11 */ /* 0x000fe4000f8e18ff */
[----:B------:R-:W-:Y:S01]  /*87c0*/  @P6 SHF.L.U32 R3, R159, 0x1f, RZ ;  /* 0x0000001f9f036819 */ /* 0x000fe200000006ff */
        /* <DEDUP_REMOVED lines=9> */
[----:B------:R-:W-:Y:S02]  /*8860*/  UIADD3 UR8, UP0, UPT, UR52, 0x680, URZ ;  /* 0x0000068034087890 */ /* 0x000fe4000ff1e0ff */
[----:B------:R-:W-:Y:S02]  /*8870*/  UIADD3 UR5, UPT, UPT, UR41, 0x40, URZ ;  /* 0x0000004029057890 */ /* 0x000fe4000fffe0ff */
[----:B------:R-:W-:Y:S02]  /*8880*/  UIADD3 UR4, UPT, UPT, UR49, 0xa200, URZ ;  /* 0x0000a20031047890 */ /* 0x000fe4000fffe0ff */
[----:B------:R-:W-:Y:S01]  /*8890*/  UIADD3.X UR9, UPT, UPT, URZ, UR53, URZ, UP0, !UPT ;  /* 0x00000035ff097290 */ /* 0x000fe200087fe4ff */
[----:B------:R-:W-:Y:S01]  /*88a0*/  UMOV UR6, UR42 ;  /* 0x0000002a00067c82 */ /* 0x000fe20008000000 */
[----:B------:R-:W-:Y:S07]  /*88b0*/  UMOV UR7, UR36 ;  /* 0x0000002400077c82 */ /* 0x000fee0008000000 */
[----:B------:R2:W-:Y:S01]  /*88c0*/  UTMASTG.3D [UR4], [UR8] ;  /* 0x00000004080073b5 */ /* 0x0005e20008010000 */
[----:B------:R0:W-:Y:S01]  /*88d0*/  UTMACMDFLUSH ;  /* 0x00000000000079b7 */ /* 0x0001e20000000000 */
[----:B--2---:R-:W-:Y:S04]  /*88e0*/  DEPBAR.LE SB0, 0x1 ;  /* 0x000080400000791a */ /* 0x004fe80000000000 */
.L_x_116:
[----:B------:R-:W-:Y:S05]  /*88f0*/  BSYNC.RECONVERGENT B0 ;  /* 0x0000000000007941 */ /* 0x000fea0003800200 */
.L_x_115:
        /* <DEDUP_REMOVED lines=16> */
.L_x_120:
[----:B------:R-:W-:Y:S05]  /*8a00*/  BSYNC B0 ;  /* 0x0000000000007941 */ /* 0x000fea0003800000 */
.L_x_119:
        /* <DEDUP_REMOVED lines=19> */
[----:B--234-:R-:W-:Y:S02]  /*8b40*/  LOP3.LUT R159, R159, R0, RZ, 0x3c, !PT ;  /* 0x000000009f9f7212 */ /* 0x01cfe400078e3cff */
.L_x_118:
[----:B------:R-:W-:Y:S05]  /*8b50*/  BSYNC B1 ;  /* 0x0000000000017941 */ /* 0x000fea0003800000 */
.L_x_117:
[----:B------:R-:W-:Y:S05]  /*8b60*/  VIADD R3, R80, 0x80 ;  /* 0x0000008050037836 */ /* 0x000fea0000000000 */
        /* <DEDUP_REMOVED lines=9> */
[----:B------:R-:W3:Y:S01]  /*8c00*/  LDCU.64 UR6, c[0x4][0x80] ;  /* 0x01001000ff0677ac */ /* 0x000ee20008000a00 */
[----:B------:R-:W4:Y:S01]  /*8c10*/  LDC.64 R2, c[0x4][R3] ;  /* 0x0100000003027b82 */ /* 0x000f220000000a00 */
[----:B------:R-:W5:Y:S01]  /*8c20*/  LDCU.64 UR4, c[0x4][0x18] ;  /* 0x01000300ff0477ac */ /* 0x000f620008000a00 */
[----:B--2---:R-:W-:Y:S01]  /*8c30*/  MOV R5, UR9 ;  /* 0x0000000900057c02 */ /* 0x004fe20008000f00 */
[----:B------:R-:W-:Y:S01]  /*8c40*/  IMAD.U32 R4, RZ, RZ, UR8 ;  /* 0x00000008ff047e24 */ /* 0x000fe2000f8e00ff */
[----:B---3--:R-:W-:Y:S01]  /*8c50*/  MOV R7, UR7 ;  /* 0x0000000700077c02 */ /* 0x008fe20008000f00 */
[----:B------:R-:W-:Y:S01]  /*8c60*/  IMAD.U32 R6, RZ, RZ, UR6 ;  /* 0x00000006ff067e24 */ /* 0x000fe2000f8e00ff */
[----:B-----5:R-:W-:Y:S01]  /*8c70*/  MOV R11, UR5 ;  /* 0x00000005000b7c02 */ /* 0x020fe20008000f00 */
[----:B------:R-:W-:Y:S02]  /*8c80*/  IMAD.U32 R10, RZ, RZ, UR4 ;  /* 0x00000004ff0a7e24 */ /* 0x000fe4000f8e00ff */
[----:B------:R-:W-:Y:S07]  /*8c90*/  LEPC R20, `(.L_x_122) ;  /* 0x000000001014794e */ /* 0x000fee0000000000 */
[----:B-1--4-:R-:W-:Y:S05]  /*8ca0*/  CALL.ABS.NOINC R2 ;  /* 0x0000000002007343 */ /* 0x012fea0003c00000 */
.L_x_122:
[----:B------:R-:W-:Y:S05]  /*8cb0*/  WARPSYNC.ALL ;  /* 0x0000000000007948 */ /* 0x000fea0003800000 */
[----:B------:R-:W-:Y:S01]  /*8cc0*/  R2UR UR4, R80 ;  /* 0x00000000500472ca */ /* 0x000fe200000e0000 */
[----:B------:R-:W-:Y:S01]  /*8cd0*/  BSSY.RECONVERGENT B0, `(.L_x_123) ;  /* 0x000011f000007945 */ /* 0x000fe20003800200 */
[C---:B------:R-:W-:Y:S02]  /*8ce0*/  PRMT R81, R100.reuse, 0x8880, RZ ;  /* 0x0000888064517816 */ /* 0x040fe400000000ff */
[C---:B-1----:R-:W-:Y:S02]  /*8cf0*/  SHF.L.U32 R84, R100.reuse, 0x8, RZ ;  /* 0x0000000864547819 */ /* 0x042fe400000006ff */
[----:B------:R-:W-:Y:S02]  /*8d00*/  SHF.L.U32 R83, R100, 0x10, RZ ;  /* 0x0000001064537819 */ /* 0x000fe400000006ff */
[----:B------:R-:W-:Y:S02]  /*8d10*/  SHF.R.S32.HI R84, RZ, 0x18, R84 ;  /* 0x00000018ff547819 */ /* 0x000fe40000011454 */
[----:B------:R-:W-:Y:S02]  /*8d20*/  SHF.R.S32.HI R83, RZ, 0x18, R83 ;  /* 0x00000018ff537819 */ /* 0x000fe40000011453 */
[----:B------:R-:W-:Y:S01]  /*8d30*/  ISETP.NE.AND P0, PT, R167, RZ, PT ;  /* 0x000000ffa700720c */ /* 0x000fe20003f05270 */
[----:B------:R-:W1:Y:S01]  /*8d40*/  LDTM.x64 R4, tmem[UR4+0x80] ;  /* 0x00008004000479ee */ /* 0x000e620008340000 */
[----:B------:R-:W-:Y:S01]  /*8d50*/  ISETP.NE.AND P6, PT, R117, RZ, PT ;  /* 0x000000ff7500720c */ /* 0x000fe20003fc5270 */
[C---:B-1----:R-:W-:Y:S02]  /*8d60*/  IMAD R0, R78.reuse, R4, RZ ;  /* 0x000000044e007224 */ /* 0x042fe400078e02ff */
        /* <DEDUP_REMOVED lines=141> */
[C---:B------:R-:W-:Y:S01]  /*9640*/  PRMT R3, R92.reuse, 0x8880, RZ ;  /* 0x000088805c037816 */ /* 0x040fe200000000ff */
        /* <DEDUP_REMOVED lines=124> */
[----:B------:R-:W-:Y:S02]  /*9e10*/  UIADD3 UR8, UP0, UPT, UR52, 0x680, URZ ;  /* 0x0000068034087890 */ /* 0x000fe4000ff1e0ff */
[----:B------:R-:W-:Y:S02]  /*9e20*/  UIADD3 UR5, UPT, UPT, UR41, 0x80, URZ ;  /* 0x0000008029057890 */ /* 0x000fe4000fffe0ff */
[----:B------:R-:W-:Y:S01]  /*9e30*/  MOV R166, UR10 ;  /* 0x0000000a00a67c02 */ /* 0x000fe20008000f00 */
[----:B------:R-:W-:Y:S01]  /*9e40*/  UIADD3.X UR9, UPT, UPT, URZ, UR53, URZ, UP0, !UPT ;  /* 0x00000035ff097290 */ /* 0x000fe200087fe4ff */
[----:B------:R-:W-:Y:S02]  /*9e50*/  UMOV UR6, UR42 ;  /* 0x0000002a00067c82 */ /* 0x000fe40008000000 */
[----:B------:R-:W-:Y:S01]  /*9e60*/  R2UR UR4, R166 ;  /* 0x00000000a60472ca */ /* 0x000fe200000e0000 */
[----:B------:R-:W-:Y:S11]  /*9e70*/  UMOV UR7, UR36 ;  /* 0x0000002400077c82 */ /* 0x000ff60008000000 */
[----:B------:R-:W-:Y:S01]  /*9e80*/  @!UPT UIADD3 URZ, UPT, UPT, URZ, URZ, URZ ;  /* 0x000000fffffff290 */ /* 0x000fe2000fffe0ff */
[----:B------:R2:W-:Y:S01]  /*9e90*/  UTMASTG.3D [UR4], [UR8] ;  /* 0x00000004080073b5 */ /* 0x0005e20008010000 */
[----:B------:R0:W-:Y:S01]  /*9ea0*/  UTMACMDFLUSH ;  /* 0x00000000000079b7 */ /* 0x0001e20000000000 */
[----:B--2---:R-:W-:Y:S04]  /*9eb0*/  DEPBAR.LE SB0, 0x1 ;  /* 0x000080400000791a */ /* 0x004fe80000000000 */
.L_x_124:
[----:B------:R-:W-:Y:S05]  /*9ec0*/  BSYNC.RECONVERGENT B0 ;  /* 0x0000000000007941 */ /* 0x000fea0003800200 */
.L_x_123:
        /* <DEDUP_REMOVED lines=16> */
.L_x_128:
[----:B------:R-:W-:Y:S05]  /*9fd0*/  BSYNC B0 ;  /* 0x0000000000007941 */ /* 0x000fea0003800000 */
.L_x_127:
        /* <DEDUP_REMOVED lines=20> */
.L_x_126:
[----:B------:R-:W-:Y:S05]  /*a120*/  BSYNC B1 ;  /* 0x0000000000017941 */ /* 0x000fea0003800000 */
.L_x_125:
        /* <DEDUP_REMOVED lines=21> */
.L_x_130:
[----:B------:R-:W-:Y:S01]  /*a280*/  ISETP.NE.AND P0, PT, R167, RZ, PT ;  /* 0x000000ffa700720c */ /* 0x000fe20003f05270 */
[----:B------:R-:W-:Y:S05]  /*a290*/  WARPSYNC.ALL ;  /* 0x0000000000007948 */ /* 0x000fea0003800000 */
[----:B------:R-:W-:Y:S01]  /*a2a0*/  IMAD.U32 R140, R102, 0x10000, RZ ;  /* 0x00010000668c7824 */ /* 0x000fe200078e00ff */
[----:B------:R-:W-:Y:S01]  /*a2b0*/  R2UR UR4, R80 ;  /* 0x00000000500472ca */ /* 0x000fe200000e0000 */
[----:B------:R-:W-:Y:S01]  /*a2c0*/  IMAD.U32 R134, R88, 0x10000, RZ ;  /* 0x0001000058867824 */ /* 0x000fe200078e00ff */
[C---:B------:R-:W-:Y:S01]  /*a2d0*/  SHF.L.U32 R0, R100.reuse, 0x10, RZ ;  /* 0x0000001064007819 */ /* 0x040fe200000006ff */
[----:B-1----:R-:W-:Y:S01]  /*a2e0*/  IMAD.U32 R119, R93, 0x10000, RZ ;  /* 0x000100005d777824 */ /* 0x002fe200078e00ff */
[----:B------:R-:W-:Y:S01]  /*a2f0*/  PRMT R3, R100, 0x8880, RZ ;  /* 0x0000888064037816 */ /* 0x000fe200000000ff */
[----:B------:R-:W-:Y:S01]  /*a300*/  IMAD.U32 R104, R98, 0x10000, RZ ;  /* 0x0001000062687824 */ /* 0x000fe200078e00ff */
[----:B------:R-:W-:Y:S01]  /*a310*/  SHF.L.U32 R81, R100, 0x8, RZ ;  /* 0x0000000864517819 */ /* 0x000fe200000006ff */
[----:B------:R-:W-:Y:S01]  /*a320*/  IMAD.SHL.U32 R127, R90, 0x100, RZ ;  /* 0x000001005a7f7824 */ /* 0x000fe200078e00ff */
[----:B------:R-:W-:Y:S01]  /*a330*/  SHF.R.S32.HI R0, RZ, 0x18, R0 ;  /* 0x00000018ff007819 */ /* 0x000fe20000011400 */
[----:B------:R-:W-:Y:S01]  /*a340*/  IMAD.SHL.U32 R112, R95, 0x100, RZ ;  /* 0x000001005f707824 */ /* 0x000fe200078e00ff */
[----:B------:R-:W-:Y:S01]  /*a350*/  SHF.R.S32.HI R81, RZ, 0x18, R81 ;  /* 0x00000018ff517819 */ /* 0x000fe20000011451 */
[----:B------:R-:W-:Y:S01]  /*a360*/  BSSY.RECONVERGENT B0, `(.L_x_131) ;  /* 0x0000121000007945 */ /* 0x000fe20003800200 */
[----:B------:R-:W-:Y:S01]  /*a370*/  SHF.R.S32.HI R2, RZ, 0x18, R100 ;  /* 0x00000018ff027819 */ /* 0x000fe20000011464 */
[----:B------:R-:W1:Y:S01]  /*a380*/  LDTM.x64 R4, tmem[UR4+0xc0] ;  /* 0x0000c004000479ee */ /* 0x000e620008340000 */
[----:B------:R-:W-:Y:S01]  /*a390*/  NOP ;  /* 0x0000000000007918 */ /* 0x000fe20000000000 */
[----:B------:R-:W-:Y:S02]  /*a3a0*/  SHF.R.S32.HI R84, RZ, 0x18, R101 ;  /* 0x00000018ff547819 */ /* 0x000fe40000011465 */
[----:B------:R-:W-:Y:S02]  /*a3b0*/  SHF.R.S32.HI R85, RZ, 0x18, R102 ;  /* 0x00000018ff557819 */ /* 0x000fe40000011466 */
[----:B------:R-:W-:Y:S02]  /*a3c0*/  SHF.R.S32.HI R86, RZ, 0x18, R103 ;  /* 0x00000018ff567819 */ /* 0x000fe40000011467 */
[----:B------:R-:W-:Y:S02]  /*a3d0*/  SHF.R.S32.HI R87, RZ, 0x18, R88 ;  /* 0x00000018ff577819 */ /* 0x000fe40000011458 */
[----:B------:R-:W-:Y:S02]  /*a3e0*/  R2UR UR5, R108 ;  /* 0x000000006c0572ca */ /* 0x000fe400000e0000 */
[C---:B------:R-:W-:Y:S02]  /*a3f0*/  PRMT R143, R101.reuse, 0x8880, RZ ;  /* 0x00008880658f7816 */ /* 0x040fe400000000ff */
[----:B------:R-:W-:Y:S02]  /*a400*/  SHF.L.U32 R83, R101, 0x10, RZ ;  /* 0x0000001065537819 */ /* 0x000fe400000006ff */
[----:B------:R-:W-:Y:S02]  /*a410*/  PRMT R141, R102, 0x8880, RZ ;  /* 0x00008880668d7816 */ /* 0x000fe400000000ff */
[----:B------:R-:W-:Y:S02]  /*a420*/  SHF.R.S32.HI R83, RZ, 0x18, R83 ;  /* 0x00000018ff537819 */ /* 0x000fe40000011453 */
[C---:B------:R-:W-:Y:S02]  /*a430*/  PRMT R138, R103.reuse, 0x8880, RZ ;  /* 0x00008880678a7816 */ /* 0x040fe400000000ff */
[----:B------:R-:W-:Y:S01]  /*a440*/  SHF.L.U32 R137, R103, 0x10, RZ ;  /* 0x0000001067897819 */ /* 0x000fe200000006ff */
[----:B------:R-:W-:Y:S01]  /*a450*/  UIADD3 UR5, UPT, UPT, UR5, 0x160, URZ ;  /* 0x0000016005057890 */ /* 0x000fe2000fffe0ff */
[----:B-1----:R-:W-:Y:S01]  /*a460*/  IMAD R4, R78, R4, RZ ;  /* 0x000000044e047224 */ /* 0x002fe200078e02ff */
[----:B------:R-:W-:Y:S01]  /*a470*/  PRMT R135, R88, 0x8880, RZ ;  /* 0x0000888058877816 */ /* 0x000fe200000000ff */
[C---:B------:R-:W-:Y:S01]  /*a480*/  IMAD R5, R78.reuse, R5, RZ ;  /* 0x000000054e057224 */ /* 0x040fe200078e02ff */
[----:B------:R-:W-:Y:S01]  /*a490*/  UPRMT UR5, UR37, 0x654, UR5 ;  /* 0x0000065425057896 */ /* 0x000fe20008000005 */
[----:B------:R-:W-:Y:S01]  /*a4a0*/  IMAD R4, R3, R82, R4 ;  /* 0x0000005203047224 */ /* 0x000fe200078e0204 */
[C---:B------:R-:W-:Y:S01]  /*a4b0*/  PRMT R132, R89.reuse, 0x8880, RZ ;  /* 0x0000888059847816 */ /* 0x040fe200000000ff */
[----:B------:R-:W-:Y:S01]  /*a4c0*/  IMAD R6, R78, R6, RZ ;  /* 0x000000064e067224 */ /* 0x000fe200078e02ff */
[----:B------:R-:W-:Y:S01]  /*a4d0*/  SHF.L.U32 R131, R89, 0x10, RZ ;  /* 0x0000001059837819 */ /* 0x000fe200000006ff */
[----:B------:R-:W-:Y:S01]  /*a4e0*/  IMAD R5, R0, R82, R5 ;  /* 0x0000005200057224 */ /* 0x000fe200078e0205 */
[----:B------:R-:W-:Y:S01]  /*a4f0*/  PRMT R129, R90, 0x8880, RZ ;  /* 0x000088805a817816 */ /* 0x000fe200000000ff */
[----:B------:R-:W-:Y:S01]  /*a500*/  IMAD R0, R78, R16, RZ ;  /* 0x000000104e007224 */ /* 0x000fe200078e02ff */
[----:B------:R-:W-:Y:S01]  /*a510*/  SHF.L.U32 R128, R90, 0x10, RZ ;  /* 0x000000105a807819 */ /* 0x000fe200000006ff */
[C---:B------:R-:W-:Y:S01]  /*a520*/  IMAD R7, R78.reuse, R7, RZ ;  /* 0x000000074e077224 */ /* 0x040fe200078e02ff */
[----:B------:R-:W-:Y:S01]  /*a530*/  SYNCS.ARRIVE.TRANS64.RED.A1T0 RZ, [UR5], RZ ;  /* 0x000000ffffff79a7 */ /* 0x000fe20008100405 */
[C---:B------:R-:W-:Y:S01]  /*a540*/  IMAD R16, R78.reuse, R20, RZ ;  /* 0x000000144e107224 */ /* 0x040fe200078e02ff */
[C---:B------:R-:W-:Y:S01]  /*a550*/  PRMT R126, R91.reuse, 0x8880, RZ ;  /* 0x000088805b7e7816 */ /* 0x040fe200000000ff */
[C---:B------:R-:W-:Y:S01]  /*a560*/  IMAD R20, R78.reuse, R24, RZ ;  /* 0x000000184e147224 */ /* 0x040fe200078e02ff */
[----:B------:R-:W-:Y:S01]  /*a570*/  SHF.L.U32 R125, R91, 0x10, RZ ;  /* 0x000000105b7d7819 */ /* 0x000fe200000006ff */
[----:B------:R-:W-:Y:S01]  /*a580*/  IMAD R6, R81, R82, R6 ;  /* 0x0000005251067224 */ /* 0x000fe200078e0206 */
[----:B------:R-:W-:Y:S01]  /*a590*/  MOV R81, R143 ;  /* 0x0000008f00517202 */ /* 0x000fe20000000f00 */
[----:B------:R-:W-:Y:S01]  /*a5a0*/  IMAD R24, R78, R28, RZ ;  /* 0x0000001c4e187224 */ /* 0x000fe200078e02ff */
[----:B------:R-:W-:Y:S01]  /*a5b0*/  PRMT R123, R92, 0x8880, RZ ;  /* 0x000088805c7b7816 */ /* 0x000fe200000000ff */
[----:B------:R-:W-:Y:S01]  /*a5c0*/  IMAD R28, R78, R32, RZ ;  /* 0x000000204e1c7224 */ /* 0x000fe200078e02ff */
[----:B------:R-:W-:Y:S01]  /*a5d0*/  SHF.L.U32 R122, R92, 0x10, RZ ;  /* 0x000000105c7a7819 */ /* 0x000fe200000006ff */
[----:B------:R-:W-:Y:S01]  /*a5e0*/  IMAD R7, R2, R82, R7 ;  /* 0x0000005202077224 */ /* 0x000fe200078e0207 */
[----:B------:R-:W-:Y:S01]  /*a5f0*/  PRMT R120, R93, 0x8880, RZ ;  /* 0x000088805d787816 */ /* 0x000fe200000000ff */
[----:B------:R-:W-:Y:S01]  /*a600*/  IMAD R32, R78, R36, RZ ;  /* 0x000000244e207224 */ /* 0x000fe200078e02ff */
[----:B------:R-:W-:Y:S01]  /*a610*/  PRMT R117, R94, 0x8880, RZ ;  /* 0x000088805e757816 */ /* 0x000fe200000000ff */
[----:B------:R-:W-:Y:S01]  /*a620*/  IMAD R2, R78, R17, RZ ;  /* 0x000000114e027224 */ /* 0x000fe200078e02ff */
[----:B------:R-:W-:Y:S01]  /*a630*/  SHF.L.U32 R116, R94, 0x10, RZ ;  /* 0x000000105e747819 */ /* 0x000fe200000006ff */
[----:B------:R-:W-:Y:S01]  /*a640*/  IMAD R36, R78, R40, RZ ;  /* 0x000000284e247224 */ /* 0x000fe200078e02ff */
[----:B------:R-:W-:Y:S01]  /*a650*/  SHF.L.U32 R115, R94, 0x8, RZ ;  /* 0x000000085e737819 */ /* 0x000fe200000006ff */
[C---:B------:R-:W-:Y:S01]  /*a660*/  IMAD R17, R78.reuse, R21, RZ ;  /* 0x000000154e117224 */ /* 0x040fe200078e02ff */
[C---:B------:R-:W-:Y:S01]  /*a670*/  PRMT R114, R95.reuse, 0x8880, RZ ;  /* 0x000088805f727816 */ /* 0x040fe200000000ff */
[C---:B------:R-:W-:Y:S01]  /*a680*/  IMAD R40, R78.reuse, R44, RZ ;  /* 0x0000002c4e287224 */ /* 0x040fe200078e02ff */
[----:B------:R-:W-:Y:S01]  /*a690*/  SHF.L.U32 R113, R95, 0x10, RZ ;  /* 0x000000105f717819 */ /* 0x000fe200000006ff */
[----:B------:R-:W-:Y:S01]  /*a6a0*/  IMAD R21, R78, R25, RZ ;  /* 0x000000194e157224 */ /* 0x000fe200078e02ff */
[----:B------:R-:W-:Y:S01]  /*a6b0*/  PRMT R111, R96, 0x8880, RZ ;  /* 0x00008880606f7816 */ /* 0x000fe200000000ff */
        /* <DEDUP_REMOVED lines=8> */
[C---:B------:R-:W-:Y:S01]  /*a740*/  IMAD R52, R78.reuse, R56, RZ ;  /* 0x000000384e347224 */ /* 0x040fe200078e02ff */
[----:B------:R-:W-:Y:S01]  /*a750*/  SHF.L.U32 R142, R101, 0x8, RZ ;  /* 0x00000008658e7819 */ /* 0x000fe200000006ff */
[C---:B------:R-:W-:Y:S01]  /*a760*/  IMAD R8, R78.reuse, R8, RZ ;  /* 0x000000084e087224 */ /* 0x040fe200078e02ff */
[C---:B------:R-:W-:Y:S01]  /*a770*/  SHF.L.U32 R101, R99.reuse, 0x10, RZ ;  /* 0x0000001063657819 */ /* 0x040fe200000006ff */
[----:B------:R-:W-:Y:S01]  /*a780*/  IMAD R33, R78, R37, RZ ;  /* 0x000000254e217224 */ /* 0x000fe200078e02ff */
[----:B------:R-:W-:Y:S01]  /*a790*/  SHF.L.U32 R139, R102, 0x8, RZ ;  /* 0x00000008668b7819 */ /* 0x000fe200000006ff */
[C---:B------:R-:W-:Y:S01]  /*a7a0*/  IMAD R56, R78.reuse, R60, RZ ;  /* 0x0000003c4e387224 */ /* 0x040fe200078e02ff */
[----:B------:R-:W-:Y:S01]  /*a7b0*/  PRMT R102, R99, 0x8880, RZ ;  /* 0x0000888063667816 */ /* 0x000fe200000000ff */
[C---:B------:R-:W-:Y:S01]  /*a7c0*/  IMAD R37, R78.reuse, R41, RZ ;  /* 0x000000294e257224 */ /* 0x040fe200078e02ff */
[----:B------:R-:W-:Y:S01]  /*a7d0*/  SHF.L.U32 R136, R103, 0x8, RZ ;  /* 0x0000000867887819 */ /* 0x000fe200000006ff */
[C---:B------:R-:W-:Y:S01]  /*a7e0*/  IMAD R60, R78.reuse, R64, RZ ;  /* 0x000000404e3c7224 */ /* 0x040fe200078e02ff */
[----:B------:R-:W-:Y:S01]  /*a7f0*/  I2IP.S8.S32.SAT R64, R7, R6, RZ ;  /* 0x0000000607407239 */ /* 0x000fe200000014ff */
[C---:B------:R-:W-:Y:S01]  /*a800*/  IMAD R9, R78.reuse, R9, RZ ;  /* 0x000000094e097224 */ /* 0x040fe200078e02ff */
[----:B------:R-:W-:Y:S01]  /*a810*/  SHF.R.S32.HI R6, RZ, 0x18, R140 ;  /* 0x00000018ff067819 */ /* 0x000fe2000001148c */
[C---:B------:R-:W-:Y:S01]  /*a820*/  IMAD R41, R78.reuse, R45, RZ ;  /* 0x0000002d4e297224 */ /* 0x040fe200078e02ff */
[----:B------:R-:W-:Y:S01]  /*a830*/  SHF.R.S32.HI R7, RZ, 0x18, R142 ;  /* 0x00000018ff077819 */ /* 0x000fe2000001148e */
[----:B------:R-:W-:Y:S01]  /*a840*/  IMAD R45, R78, R49, RZ ;  /* 0x000000314e2d7224 */ /* 0x000fe200078e02ff */
[----:B------:R-:W-:Y:S01]  /*a850*/  SHF.L.U32 R133, R88, 0x8, RZ ;  /* 0x0000000858857819 */ /* 0x000fe200000006ff */
[C---:B------:R-:W-:Y:S01]  /*a860*/  IMAD R10, R78.reuse, R10, RZ ;  /* 0x0000000a4e0a7224 */ /* 0x040fe200078e02ff */
[----:B------:R-:W-:Y:S01]  /*a870*/  SHF.R.S32.HI R88, RZ, 0x18, R89 ;  /* 0x00000018ff587819 */ /* 0x000fe20000011459 */
[C---:B------:R-:W-:Y:S01]  /*a880*/  IMAD R49, R78.reuse, R53, RZ ;  /* 0x000000354e317224 */ /* 0x040fe200078e02ff */
[----:B------:R-:W-:Y:S01]  /*a890*/  SHF.L.U32 R130, R89, 0x8, RZ ;  /* 0x0000000859827819 */ /* 0x000fe200000006ff */
[-C--:B------:R-:W-:Y:S01]  /*a8a0*/  IMAD R8, R81, R82.reuse, R8 ;  /* 0x0000005251087224 */ /* 0x080fe200078e0208 */
[----:B------:R-:W-:Y:S01]  /*a8b0*/  SHF.R.S32.HI R81, RZ, 0x18, R139 ;  /* 0x00000018ff517819 */ /* 0x000fe2000001148b */
[C---:B------:R-:W-:Y:S01]  /*a8c0*/  IMAD R53, R78.reuse, R57, RZ ;  /* 0x000000394e357224 */ /* 0x040fe200078e02ff */
[----:B------:R-:W-:Y:S01]  /*a8d0*/  SHF.R.S32.HI R89, RZ, 0x18, R90 ;  /* 0x00000018ff597819 */ /* 0x000fe2000001145a */
[C---:B------:R-:W-:Y:S01]  /*a8e0*/  IMAD R11, R78.reuse, R11, RZ ;  /* 0x0000000b4e0b7224 */ /* 0x040fe200078e02ff */
[----:B------:R-:W-:Y:S01]  /*a8f0*/  SHF.R.S32.HI R90, RZ, 0x18, R91 ;  /* 0x00000018ff5a7819 */ /* 0x000fe2000001145b */
[C---:B------:R-:W-:Y:S01]  /*a900*/  IMAD R57, R78.reuse, R61, RZ ;  /* 0x0000003d4e397224 */ /* 0x040fe200078e02ff */
[----:B------:R-:W-:Y:S01]  /*a910*/  SHF.L.U32 R124, R91, 0x8, RZ ;  /* 0x000000085b7c7819 */ /* 0x000fe200000006ff */
[----:B------:R-:W-:Y:S01]  /*a920*/  IMAD R9, R83, R82, R9 ;  /* 0x0000005253097224 */ /* 0x000fe200078e0209 */
[----:B------:R-:W-:Y:S01]  /*a930*/  SHF.R.S32.HI R91, RZ, 0x18, R92 ;  /* 0x00000018ff5b7819 */ /* 0x000fe2000001145c */
[----:B------:R-:W-:Y:S01]  /*a940*/  IMAD R61, R78, R65, RZ ;  /* 0x000000414e3d7224 */ /* 0x000fe200078e02ff */
[----:B------:R-:W-:Y:S01]  /*a950*/  SHF.L.U32 R121, R92, 0x8, RZ ;  /* 0x000000085c797819 */ /* 0x000fe200000006ff */
[C---:B------:R-:W-:Y:S01]  /*a960*/  IMAD R12, R78.reuse, R12, RZ ;  /* 0x0000000c4e0c7224 */ /* 0x040fe200078e02ff */
[----:B------:R-:W-:Y:S01]  /*a970*/  SHF.R.S32.HI R92, RZ, 0x18, R93 ;  /* 0x00000018ff5c7819 */ /* 0x000fe2000001145d */
[----:B------:R-:W-:Y:S01]  /*a980*/  IMAD.MOV.U32 R65, RZ, RZ, R141 ;  /* 0x000000ffff417224 */ /* 0x000fe200078e008d */
[----:B------:R-:W-:Y:S01]  /*a990*/  SHF.L.U32 R118, R93, 0x8, RZ ;  /* 0x000000085d767819 */ /* 0x000fe200000006ff */
[----:B------:R-:W-:Y:S01]  /*a9a0*/  IMAD R10, R7, R82, R10 ;  /* 0x00000052070a7224 */ /* 0x000fe200078e020a */
[----:B------:R-:W-:Y:S01]  /*a9b0*/  MOV R7, R138 ;  /* 0x0000008a00077202 */ /* 0x000fe20000000f00 */
[----:B------:R-:W-:Y:S01]  /*a9c0*/  IMAD R13, R78, R13, RZ ;  /* 0x0000000d4e0d7224 */ /* 0x000fe200078e02ff */
[----:B------:R-:W-:Y:S01]  /*a9d0*/  SHF.R.S32.HI R93, RZ, 0x18, R94 ;  /* 0x00000018ff5d7819 */ /* 0x000fe2000001145e */
[----:B------:R-:W-:Y:S01]  /*a9e0*/  IMAD R11, R84, R82, R11 ;  /* 0x00000052540b7224 */ /* 0x000fe200078e020b */
[----:B------:R-:W-:Y:S01]  /*a9f0*/  I2IP.S8.S32.SAT R84, R5, R4, R64 ;  /* 0x0000000405547239 */ /* 0x000fe20000001440 */
[C---:B------:R-:W-:Y:S01]  /*aa00*/  IMAD R14, R78.reuse, R14, RZ ;  /* 0x0000000e4e0e7224 */ /* 0x040fe200078e02ff */
[----:B------:R-:W-:Y:S01]  /*aa10*/  SHF.R.S32.HI R5, RZ, 0x18, R137 ;  /* 0x00000018ff057819 */ /* 0x000fe20000011489 */
[----:B------:R-:W-:Y:S01]  /*aa20*/  IMAD R12, R65, R82, R12 ;  /* 0x00000052410c7224 */ /* 0x000fe200078e020c */
[----:B------:R-:W-:Y:S01]  /*aa30*/  I2IP.S8.S32.SAT R10, R11, R10, RZ ;  /* 0x0000000a0b0a7239 */ /* 0x000fe200000014ff */
[----:B------:R-:W-:Y:S01]  /*aa40*/  IMAD R15, R78, R15, RZ ;  /* 0x0000000f4e0f7224 */ /* 0x000fe200078e02ff */
[----:B------:R-:W-:Y:S01]  /*aa50*/  SHF.R.S32.HI R94, RZ, 0x18, R95 ;  /* 0x00000018ff5e7819 */ /* 0x000fe2000001145f */
[-C--:B------:R-:W-:Y:S01]  /*aa60*/  IMAD R13, R6, R82.reuse, R13 ;  /* 0x00000052060d7224 */ /* 0x080fe200078e020d */
[----:B------:R-:W-:Y:S01]  /*aa70*/  SHF.R.S32.HI R6, RZ, 0x18, R134 ;  /* 0x00000018ff067819 */ /* 0x000fe20000011486 */
[-C--:B------:R-:W-:Y:S01]  /*aa80*/  IMAD R14, R81, R82.reuse, R14 ;  /* 0x00000052510e7224 */ /* 0x080fe200078e020e */
        /* <DEDUP_REMOVED lines=10> */
[----:B------:R-:W-:Y:S01]  /*ab30*/  MOV R5, R135 ;  /* 0x0000008700057202 */ /* 0x000fe20000000f00 */
[-C--:B------:R-:W-:Y:S01]  /*ab40*/  IMAD R3, R4, R82.reuse, R3 ;  /* 0x0000005204037224 */ /* 0x080fe200078e0203 */
[----:B------:R-:W-:Y:S01]  /*ab50*/  SHF.R.S32.HI R4, RZ, 0x18, R131 ;  /* 0x00000018ff047819 */ /* 0x000fe20000011483 */
[----:B------:R-:W-:Y:S01]  /*ab60*/  IMAD R19, R86, R82, R19 ;  /* 0x0000005256137224 */ /* 0x000fe200078e0213 */
[----:B------:R-:W-:Y:S01]  /*ab70*/  I2IP.S8.S32.SAT R86, R13, R12, R14 ;  /* 0x0000000c0d567239 */ /* 0x000fe2000000140e */
[----:B------:R-:W-:Y:S01]  /*ab80*/  IMAD R18, R78, R22, RZ ;  /* 0x000000164e127224 */ /* 0x000fe200078e02ff */
[----:B------:R-:W-:Y:S01]  /*ab90*/  SHF.L.U32 R109, R96, 0x8, RZ ;  /* 0x00000008606d7819 */ /* 0x000fe200000006ff */
[----:B------:R-:W-:Y:S01]  /*aba0*/  IMAD R16, R5, R82, R16 ;  /* 0x0000005205107224 */ /* 0x000fe200078e0210 */
[----:B------:R-:W-:Y:S01]  /*abb0*/  I2IP.S8.S32.SAT R19, R19, R3, RZ ;  /* 0x0000000313137239 */ /* 0x000fe200000014ff */
[----:B------:R-:W-:Y:S01]  /*abc0*/  IMAD R23, R78, R23, RZ ;  /* 0x000000174e177224 */ /* 0x000fe200078e02ff */
[----:B------:R-:W-:Y:S01]  /*abd0*/  MOV R3, R132 ;  /* 0x0000008400037202 */ /* 0x000fe20000000f00 */
[-C--:B------:R-:W-:Y:S01]  /*abe0*/  IMAD R17, R6, R82.reuse, R17 ;  /* 0x0000005206117224 */ /* 0x080fe200078e0211 */
[----:B------:R-:W-:Y:S01]  /*abf0*/  MOV R5, R129 ;  /* 0x0000008100057202 */ /* 0x000fe20000000f00 */
[-C--:B------:R-:W-:Y:S01]  /*ac00*/  IMAD R18, R7, R82.reuse, R18 ;  /* 0x0000005207127224 */ /* 0x080fe200078e0212 */
[----:B------:R-:W-:Y:S01]  /*ac10*/  SHF.R.S32.HI R7, RZ, 0x18, R127 ;  /* 0x00000018ff077819 */ /* 0x000fe2000001147f */
[----:B------:R-:W-:Y:S01]  /*ac20*/  IMAD R23, R87, R82, R23 ;  /* 0x0000005257177224 */ /* 0x000fe200078e0217 */
[----:B------:R-:W-:Y:S01]  /*ac30*/  I2IP.S8.S32.SAT R87, R2, R0, R19 ;  /* 0x0000000002577239 */ /* 0x000fe20000001413 */
[----:B------:R-:W-:Y:S01]  /*ac40*/  IMAD R20, R3, R82, R20 ;  /* 0x0000005203147224 */ /* 0x000fe200078e0214 */
[----:B------:R-:W-:Y:S01]  /*ac50*/  SHF.R.S32.HI R3, RZ, 0x18, R130 ;  /* 0x00000018ff037819 */ /* 0x000fe20000011482 */
[C---:B------:R-:W-:Y:S01]  /*ac60*/  IMAD R22, R78.reuse, R26, RZ ;  /* 0x0000001a4e167224 */ /* 0x040fe200078e02ff */
[----:B------:R-:W-:Y:S01]  /*ac70*/  I2IP.S8.S32.SAT R18, R23, R18, RZ ;  /* 0x0000001217127239 */ /* 0x000fe200000014ff */
[----:B------:R-:W-:Y:S01]  /*ac80*/  IMAD R27, R78, R27, RZ ;  /* 0x0000001b4e1b7224 */ /* 0x000fe200078e02ff */
[----:B------:R1:W-:Y:S01]  /*ac90*/  STS.128 [R153+UR49+0xa200], R84 ;  /* 0x00a2005499007988 */ /* 0x0003e20008000c31 */
[----:B------:R-:W-:Y:S01]  /*aca0*/  IMAD R21, R4, R82, R21 ;  /* 0x0000005204157224 */ /* 0x000fe200078e0215 */
[----:B------:R-:W-:Y:S01]  /*acb0*/  I2IP.S8.S32.SAT R16, R17, R16, R18 ;  /* 0x0000001011107239 */ /* 0x000fe20000001412 */
[-C--:B------:R-:W-:Y:S01]  /*acc0*/  IMAD R22, R3, R82.reuse, R22 ;  /* 0x0000005203167224 */ /* 0x080fe200078e0216 */
[----:B------:R-:W-:Y:S01]  /*acd0*/  SHF.R.S32.HI R0, RZ, 0x18, R128 ;  /* 0x00000018ff007819 */ /* 0x000fe20000011480 */
[----:B------:R-:W-:Y:S01]  /*ace0*/  IMAD R27, R88, R82, R27 ;  /* 0x00000052581b7224 */ /* 0x000fe200078e021b */
[----:B------:R-:W-:Y:S01]  /*acf0*/  SHF.R.S32.HI R96, RZ, 0x18, R97 ;  /* 0x00000018ff607819 */ /* 0x000fe20000011461 */
[C---:B------:R-:W-:Y:S01]  /*ad00*/  IMAD R26, R78.reuse, R30, RZ ;  /* 0x0000001e4e1a7224 */ /* 0x040fe200078e02ff */
[----:B------:R-:W-:Y:S01]  /*ad10*/  SHF.L.U32 R106, R97, 0x8, RZ ;  /* 0x00000008616a7819 */ /* 0x000fe200000006ff */
[----:B------:R-:W-:Y:S01]  /*ad20*/  IMAD R24, R5, R82, R24 ;  /* 0x0000005205187224 */ /* 0x000fe200078e0218 */
[----:B------:R-:W-:Y:S01]  /*ad30*/  I2IP.S8.S32.SAT R17, R27, R22, RZ ;  /* 0x000000161b117239 */ /* 0x000fe200000014ff */
[----:B------:R-:W-:Y:S01]  /*ad40*/  IMAD R31, R78, R31, RZ ;  /* 0x0000001f4e1f7224 */ /* 0x000fe200078e02ff */
[----:B------:R-:W-:Y:S01]  /*ad50*/  SHF.R.S32.HI R5, RZ, 0x18, R124 ;  /* 0x00000018ff057819 */ /* 0x000fe2000001147c */
[----:B------:R-:W-:Y:S01]  /*ad60*/  IMAD R25, R0, R82, R25 ;  /* 0x0000005200197224 */ /* 0x000fe200078e0219 */
[----:B------:R-:W-:Y:S01]  /*ad70*/  I2IP.S8.S32.SAT R17, R21, R20, R17 ;  /* 0x0000001415117239 */ /* 0x000fe20000001411 */
[-C--:B------:R-:W-:Y:S01]  /*ad80*/  IMAD R26, R7, R82.reuse, R26 ;  /* 0x00000052071a7224 */ /* 0x080fe200078e021a */
[----:B------:R-:W-:Y:S01]  /*ad90*/  SHF.R.S32.HI R0, RZ, 0x18, R125 ;  /* 0x00000018ff007819 */ /* 0x000fe2000001147d */
[----:B------:R-:W-:Y:S01]  /*ada0*/  IMAD.MOV.U32 R3, RZ, RZ, R126 ;  /* 0x000000ffff037224 */ /* 0x000fe200078e007e */
[----:B------:R-:W-:Y:S01]  /*adb0*/  SHF.R.S32.HI R7, RZ, 0x18, R118 ;  /* 0x00000018ff077819 */ /* 0x000fe20000011476 */
[----:B------:R-:W-:Y:S01]  /*adc0*/  IMAD R31, R89, R82, R31 ;  /* 0x00000052591f7224 */ /* 0x000fe200078e021f */
[----:B------:R-:W-:Y:S01]  /*add0*/  SHF.R.S32.HI R97, RZ, 0x18, R98 ;  /* 0x00000018ff617819 */ /* 0x000fe20000011462 */
[----:B------:R-:W-:Y:S01]  /*ade0*/  IMAD R30, R78, R34, RZ ;  /* 0x000000224e1e7224 */ /* 0x000fe200078e02ff */
[----:B------:R-:W-:Y:S01]  /*adf0*/  SHF.L.U32 R103, R98, 0x8, RZ ;  /* 0x0000000862677819 */ /* 0x000fe200000006ff */
[----:B------:R-:W-:Y:S01]  /*ae00*/  IMAD R28, R3, R82, R28 ;  /* 0x00000052031c7224 */ /* 0x000fe200078e021c */
[----:B------:R-:W-:Y:S01]  /*ae10*/  I2IP.S8.S32.SAT R18, R31, R26, RZ ;  /* 0x0000001a1f127239 */ /* 0x000fe200000014ff */
[----:B------:R-:W-:Y:S01]  /*ae20*/  IMAD R35, R78, R35, RZ ;  /* 0x000000234e237224 */ /* 0x000fe200078e02ff */
[----:B------:R-:W-:Y:S01]  /*ae30*/  MOV R3, R123 ;  /* 0x0000007b00037202 */ /* 0x000fe20000000f00 */
[----:B------:R-:W-:Y:S01]  /*ae40*/  IMAD R29, R0, R82, R29 ;  /* 0x00000052001d7224 */ /* 0x000fe200078e021d */
[----:B------:R-:W-:Y:S01]  /*ae50*/  I2IP.S8.S32.SAT R18, R25, R24, R18 ;  /* 0x0000001819127239 */ /* 0x000fe20000001412 */
[-C--:B------:R-:W-:Y:S01]  /*ae60*/  IMAD R30, R5, R82.reuse, R30 ;  /* 0x00000052051e7224 */ /* 0x080fe200078e021e */
[----:B------:R-:W-:Y:S01]  /*ae70*/  SHF.R.S32.HI R0, RZ, 0x18, R122 ;  /* 0x00000018ff007819 */ /* 0x000fe2000001147a */
[----:B------:R-:W-:Y:S01]  /*ae80*/  IMAD R35, R90, R82, R35 ;  /* 0x000000525a237224 */ /* 0x000fe200078e0223 */
[----:B------:R-:W-:Y:S01]  /*ae90*/  MOV R5, R120 ;  /* 0x0000007800057202 */ /* 0x000fe20000000f00 */
[----:B------:R-:W-:Y:S01]  /*aea0*/  IMAD R32, R3, R82, R32 ;  /* 0x0000005203207224 */ /* 0x000fe200078e0220 */
[----:B------:R-:W-:Y:S01]  /*aeb0*/  SHF.R.S32.HI R3, RZ, 0x18, R121 ;  /* 0x00000018ff037819 */ /* 0x000fe20000011479 */
[C---:B------:R-:W-:Y:S01]  /*aec0*/  IMAD R34, R78.reuse, R38, RZ ;  /* 0x000000264e227224 */ /* 0x040fe200078e02ff */
[----:B------:R-:W-:Y:S01]  /*aed0*/  I2IP.S8.S32.SAT R19, R35, R30, RZ ;  /* 0x0000001e23137239 */ /* 0x000fe200000014ff */
[----:B------:R-:W-:Y:S01]  /*aee0*/  IMAD R39, R78, R39, RZ ;  /* 0x000000274e277224 */ /* 0x000fe200078e02ff */
[----:B------:R-:W-:Y:S01]  /*aef0*/  SHF.R.S32.HI R98, RZ, 0x18, R99 ;  /* 0x00000018ff627819 */ /* 0x000fe20000011463 */
[----:B------:R-:W-:Y:S01]  /*af00*/  IMAD R33, R0, R82, R33 ;  /* 0x0000005200217224 */ /* 0x000fe200078e0221 */
[----:B------:R-:W-:Y:S01]  /*af10*/  I2IP.S8.S32.SAT R19, R29, R28, R19 ;  /* 0x0000001c1d137239 */ /* 0x000fe20000001413 */
[-C--:B------:R-:W-:Y:S01]  /*af20*/  IMAD R34, R3, R82.reuse, R34 ;  /* 0x0000005203227224 */ /* 0x080fe200078e0222 */
[----:B------:R-:W-:Y:S01]  /*af30*/  SHF.R.S32.HI R0, RZ, 0x18, R119 ;  /* 0x00000018ff007819 */ /* 0x000fe20000011477 */
[----:B------:R-:W-:Y:S01]  /*af40*/  IMAD R39, R91, R82, R39 ;  /* 0x000000525b277224 */ /* 0x000fe200078e0227 */
[----:B------:R-:W-:Y:S01]  /*af50*/  MOV R3, R117 ;  /* 0x0000007500037202 */ /* 0x000fe20000000f00 */
[C---:B------:R-:W-:Y:S01]  /*af60*/  IMAD R38, R78.reuse, R42, RZ ;  /* 0x0000002a4e267224 */ /* 0x040fe200078e02ff */
[----:B------:R1:W-:Y:S01]  /*af70*/  STS.128 [R172+0xa200], R16 ;  /* 0x00a20010ac007388 */ /* 0x0003e20000000c00 */
        /* <DEDUP_REMOVED lines=8> */
[-C--:B------:R-:W-:Y:S01]  /*b000*/  IMAD R43, R92, R82.reuse, R43 ;  /* 0x000000525c2b7224 */ /* 0x080fe200078e022b */
[----:B------:R-:W-:Y:S01]  /*b010*/  SHF.R.S32.HI R7, RZ, 0x18, R112 ;  /* 0x00000018ff077819 */ /* 0x000fe20000011470 */
[----:B------:R-:W-:Y:S01]  /*b020*/  IMAD R40, R3, R82, R40 ;  /* 0x0000005203287224 */ /* 0x000fe200078e0228 */
[----:B------:R-:W-:Y:S01]  /*b030*/  SHF.R.S32.HI R3, RZ, 0x18, R115 ;  /* 0x00000018ff037819 */ /* 0x000fe20000011473 */
[C---:B------:R-:W-:Y:S01]  /*b040*/  IMAD R42, R78.reuse, R46, RZ ;  /* 0x0000002e4e2a7224 */ /* 0x040fe200078e02ff */
[----:B------:R-:W-:Y:S01]  /*b050*/  I2IP.S8.S32.SAT R38, R43, R38, RZ ;  /* 0x000000262b267239 */ /* 0x000fe200000014ff */
[----:B------:R-:W-:Y:S01]  /*b060*/  IMAD R47, R78, R47, RZ ;  /* 0x0000002f4e2f7224 */ /* 0x000fe200078e02ff */
[----:B------:R-:W-:Y:S01]  /*b070*/  SHF.L.U32 R100, R99, 0x8, RZ ;  /* 0x0000000863647819 */ /* 0x000fe200000006ff */
[----:B------:R-:W-:Y:S01]  /*b080*/  IMAD R41, R0, R82, R41 ;  /* 0x0000005200297224 */ /* 0x000fe200078e0229 */
[----:B------:R-:W-:Y:S01]  /*b090*/  I2IP.S8.S32.SAT R33, R37, R36, R38 ;  /* 0x0000002425217239 */ /* 0x000fe20000001426 */
[-C--:B------:R-:W-:Y:S01]  /*b0a0*/  IMAD R42, R3, R82.reuse, R42 ;  /* 0x00000052032a7224 */ /* 0x080fe200078e022a */
[----:B------:R-:W-:Y:S01]  /*b0b0*/  SHF.R.S32.HI R0, RZ, 0x18, R113 ;  /* 0x00000018ff007819 */ /* 0x000fe20000011471 */
[----:B------:R-:W-:Y:S01]  /*b0c0*/  IMAD R47, R93, R82, R47 ;  /* 0x000000525d2f7224 */ /* 0x000fe200078e022f */
[----:B------:R-:W-:Y:S01]  /*b0d0*/  IADD3 R76, PT, PT, R76, 0x1, RZ ;  /* 0x000000014c4c7810 */ /* 0x000fe20007ffe0ff */
[C---:B------:R-:W-:Y:S02]  /*b0e0*/  IMAD R46, R78.reuse, R50, RZ ;  /* 0x000000324e2e7224 */ /* 0x040fe400078e02ff */
        /* <DEDUP_REMOVED lines=8> */
[----:B------:R-:W-:Y:S02]  /*b170*/  IMAD.MOV.U32 R3, RZ, RZ, R111 ;  /* 0x000000ffff037224 */ /* 0x000fe400078e006f */
[-C--:B------:R-:W-:Y:S02]  /*b180*/  IMAD R51, R94, R82.reuse, R51 ;  /* 0x000000525e337224 */ /* 0x080fe400078e0233 */
[----:B------:R-:W-:Y:S01]  /*b190*/  IMAD R48, R3, R82, R48 ;  /* 0x0000005203307224 */ /* 0x000fe200078e0230 */
[----:B------:R-:W-:Y:S01]  /*b1a0*/  SHF.R.S32.HI R3, RZ, 0x18, R109 ;  /* 0x00000018ff037819 */ /* 0x000fe2000001146d */
[C---:B------:R-:W-:Y:S01]  /*b1b0*/  IMAD R50, R78.reuse, R54, RZ ;  /* 0x000000364e327224 */ /* 0x040fe200078e02ff */
[----:B------:R-:W-:Y:S01]  /*b1c0*/  I2IP.S8.S32.SAT R35, R51, R46, RZ ;  /* 0x0000002e33237239 */ /* 0x000fe200000014ff */
[----:B------:R-:W-:Y:S02]  /*b1d0*/  IMAD R55, R78, R55, RZ ;  /* 0x000000374e377224 */ /* 0x000fe400078e02ff */
[----:B------:R-:W-:Y:S01]  /*b1e0*/  IMAD R49, R0, R82, R49 ;  /* 0x0000005200317224 */ /* 0x000fe200078e0231 */
[----:B------:R-:W-:Y:S01]  /*b1f0*/  I2IP.S8.S32.SAT R35, R45, R44, R35 ;  /* 0x0000002c2d237239 */ /* 0x000fe20000001423 */
[-C--:B------:R-:W-:Y:S01]  /*b200*/  IMAD R50, R3, R82.reuse, R50 ;  /* 0x0000005203327224 */ /* 0x080fe200078e0232 */
[----:B------:R-:W-:Y:S01]  /*b210*/  SHF.R.S32.HI R0, RZ, 0x18, R107 ;  /* 0x00000018ff007819 */ /* 0x000fe2000001146b */
[----:B------:R-:W-:Y:S01]  /*b220*/  IMAD R55, R95, R82, R55 ;  /* 0x000000525f377224 */ /* 0x000fe200078e0237 */
[----:B------:R-:W-:Y:S01]  /*b230*/  SHF.R.S32.HI R3, RZ, 0x18, R106 ;  /* 0x00000018ff037819 */ /* 0x000fe2000001146a */
        /* <DEDUP_REMOVED lines=11> */
[----:B------:R-:W-:Y:S01]  /*b2f0*/  SHF.R.S32.HI R3, RZ, 0x18, R103 ;  /* 0x00000018ff037819 */ /* 0x000fe20000011467 */
[----:B------:R-:W-:Y:S02]  /*b300*/  IMAD R58, R78, R62, RZ ;  /* 0x0000003e4e3a7224 */ /* 0x000fe400078e02ff */
[----:B------:R-:W-:Y:S01]  /*b310*/  IMAD R56, R5, R82, R56 ;  /* 0x0000005205387224 */ /* 0x000fe200078e0238 */
[----:B------:R-:W-:Y:S01]  /*b320*/  MOV R5, R102 ;  /* 0x0000006600057202 */ /* 0x000fe20000000f00 */
[----:B------:R-:W-:Y:S01]  /*b330*/  IMAD R57, R0, R82, R57 ;  /* 0x0000005200397224 */ /* 0x000fe200078e0239 */
[----:B------:R-:W-:Y:S01]  /*b340*/  SHF.R.S32.HI R0, RZ, 0x18, R101 ;  /* 0x00000018ff007819 */ /* 0x000fe20000011465 */
[C---:B------:R-:W-:Y:S01]  /*b350*/  IMAD R63, R78.reuse, R63, RZ ;  /* 0x0000003f4e3f7224 */ /* 0x040fe200078e02ff */
[----:B------:R-:W-:Y:S01]  /*b360*/  I2IP.S8.S32.SAT R54, R59, R54, RZ ;  /* 0x000000363b367239 */ /* 0x000fe200000014ff */
[-C--:B------:R-:W-:Y:S01]  /*b370*/  IMAD R58, R3, R82.reuse, R58 ;  /* 0x00000052033a7224 */ /* 0x080fe200078e023a */
[----:B------:R-:W-:Y:S01]  /*b380*/  SHF.R.S32.HI R3, RZ, 0x18, R100 ;  /* 0x00000018ff037819 */ /* 0x000fe20000011464 */
[----:B------:R-:W-:Y:S01]  /*b390*/  IMAD R63, R97, R82, R63 ;  /* 0x00000052613f7224 */ /* 0x000fe200078e023f */
[----:B------:R-:W-:Y:S01]  /*b3a0*/  I2IP.S8.S32.SAT R49, R53, R52, R54 ;  /* 0x0000003435317239 */ /* 0x000fe20000001436 */
        /* <DEDUP_REMOVED lines=28> */
.L_x_132:
[----:B------:R-:W-:Y:S05]  /*b570*/  BSYNC.RECONVERGENT B0 ;  /* 0x0000000000007941 */ /* 0x000fea0003800200 */
.L_x_131:
[----:B------:R-:W-:Y:S01]  /*b580*/  BAR.SYNC.DEFER_BLOCKING 0x1, 0x80 ;  /* 0x0042000000007b1d */ /* 0x000fe20000010000 */
[----:B------:R-:W-:Y:S01]  /*b590*/  ISETP.NE.AND P2, PT, R168, RZ, PT ;  /* 0x000000ffa800720c */ /* 0x000fe20003f45270 */
[----:B------:R-:W-:Y:S01]  /*b5a0*/  IMAD.IADD R20, R75, 0x1, R150 ;  /* 0x000000014b147824 */ /* 0x000fe200078e0296 */
[----:B------:R-:W-:Y:S01]  /*b5b0*/  ISETP.NE.AND P0, PT, R169, 0x2, PT ;  /* 0x00000002a900780c */ /* 0x000fe20003f05270 */
[----:B------:R-:W-:Y:S01]  /*b5c0*/  IMAD.IADD R21, R77, 0x1, R152 ;  /* 0x000000014d157824 */ /* 0x000fe200078e0298 */
[----:B------:R-:W-:Y:S02]  /*b5d0*/  ISETP.NE.AND P1, PT, R76, 0x2, PT ;  /* 0x000000024c00780c */ /* 0x000fe40003f25270 */
[----:B------:R-:W-:Y:S02]  /*b5e0*/  SEL R0, RZ, 0x1, P0 ;  /* 0x00000001ff007807 */ /* 0x000fe40000000000 */
[----:B------:R-:W-:Y:S02]  /*b5f0*/  SEL R3, RZ, 0x1, P1 ;  /* 0x00000001ff037807 */ /* 0x000fe40000800000 */
[----:B------:R-:W-:Y:S02]  /*b600*/  LOP3.LUT R161, R161, R0, RZ, 0x3c, !PT ;  /* 0x00000000a1a17212 */ /* 0x000fe400078e3cff */
[----:B------:R-:W-:Y:S02]  /*b610*/  LOP3.LUT R162, R162, R3, RZ, 0x3c, !PT ;  /* 0x00000003a2a27212 */ /* 0x000fe400078e3cff */
[----:B------:R-:W-:Y:S02]  /*b620*/  @P2 R2UR UR36, R158 ;  /* 0x000000009e2422ca */ /* 0x000fe400000e0000 */
[----:B------:R-:W-:Y:S02]  /*b630*/  SEL R169, R169, RZ, P0 ;  /* 0x000000ffa9a97207 */ /* 0x000fe40000000000 */
[----:B------:R-:W-:Y:S01]  /*b640*/  SEL R76, R76, RZ, P1 ;  /* 0x000000ff4c4c7207 */ /* 0x000fe20000800000 */
[----:B------:R-:W-:Y:S10]  /*b650*/  @P2 BRA `(.L_x_133) ;  /* 0xffffff9800a82947 */ /* 0x000ff4000383ffff */
[----:B------:R-:W-:Y:S05]  /*b660*/  EXIT ;  /* 0x000000000000794d */ /* 0x000fea0003800000 */
.L_x_20:
[----:B--2---:R2:W1:Y:S02]  /*b670*/  SYNCS.PHASECHK.TRANS64.TRYWAIT P0, [R3+URZ+0x180], R2 ;  /* 0x00018002030075a7 */ /* 0x00446400080011ff */
[----:B-1----:R-:W-:Y:S05]  /*b680*/  @!P0 NANOSLEEP.SYNCS 0x989680 ;  /* 0x009896800000895d */ /* 0x002fea0003900000 */
[----:B------:R-:W1:Y:S02]  /*b690*/  @!P0 SYNCS.PHASECHK.TRANS64 P0, [R3+URZ+0x180], R2 ;  /* 0x00018002030085a7 */ /* 0x000e6400080010ff */
[----:B-1----:R-:W-:Y:S05]  /*b6a0*/  @!P0 BRA `(.L_x_20) ;  /* 0xfffffffc00f08947 */ /* 0x002fea000383ffff */
[----:B------:R-:W-:Y:S05]  /*b6b0*/  BRA `(.L_x_134) ;  /* 0xffffff6000187947 */ /* 0x000fea000383ffff */
.L_x_23:
[----:B-1----:R-:W-:-:S07]  /*b6c0*/  MOV R2, UR33 ;  /* 0x0000002100027c02 */ /* 0x002fce0008000f00 */
.L_x_135:
[----:B-1----:R1:W2:Y:S02]  /*b6d0*/  SYNCS.PHASECHK.TRANS64.TRYWAIT P0, [R2+URZ+0x70], R5 ;  /* 0x00007005020075a7 */ /* 0x0022a400080011ff */
[----:B--2---:R-:W-:Y:S05]  /*b6e0*/  @!P0 NANOSLEEP.SYNCS 0x989680 ;  /* 0x009896800000895d */ /* 0x004fea0003900000 */
[----:B------:R-:W2:Y:S02]  /*b6f0*/  @!P0 SYNCS.PHASECHK.TRANS64 P0, [R2+URZ+0x70], R5 ;  /* 0x00007005020085a7 */ /* 0x000ea400080010ff */
[----:B--2---:R-:W-:Y:S05]  /*b700*/  @!P0 BRA `(.L_x_135) ;  /* 0xfffffffc00f08947 */ /* 0x004fea000383ffff */
[----:B------:R-:W-:Y:S05]  /*b710*/  BRA `(.L_x_22) ;  /* 0xffffff6000687947 */ /* 0x000fea000383ffff */
.L_x_29:
[----:B-1----:R-:W-:-:S07]  /*b720*/  MOV R2, UR17 ;  /* 0x0000001100027c02 */ /* 0x002fce0008000f00 */
.L_x_136:
[----:B-1----:R1:W2:Y:S02]  /*b730*/  SYNCS.PHASECHK.TRANS64.TRYWAIT P0, [R2+URZ+0x70], R5 ;  /* 0x00007005020075a7 */ /* 0x0022a400080011ff */
[----:B--2---:R-:W-:Y:S05]  /*b740*/  @!P0 NANOSLEEP.SYNCS 0x989680 ;  /* 0x009896800000895d */ /* 0x004fea0003900000 */
[----:B------:R-:W2:Y:S02]  /*b750*/  @!P0 SYNCS.PHASECHK.TRANS64 P0, [R2+URZ+0x70], R5 ;  /* 0x00007005020085a7 */ /* 0x000ea400080010ff */
[----:B--2---:R-:W-:Y:S05]  /*b760*/  @!P0 BRA `(.L_x_136) ;  /* 0xfffffffc00f08947 */ /* 0x004fea000383ffff */
[----:B------:R-:W-:Y:S05]  /*b770*/  BRA `(.L_x_28) ;  /* 0xffffff6400107947 */ /* 0x000fea000383ffff */
.L_x_33:
[----:B-1----:R1:W2:Y:S02]  /*b780*/  SYNCS.PHASECHK.TRANS64.TRYWAIT P0, [R2+URZ+0x130], R3 ;  /* 0x00013003020075a7 */ /* 0x0022a400080011ff */
[----:B--2---:R-:W-:Y:S05]  /*b790*/  @!P0 NANOSLEEP.SYNCS 0x989680 ;  /* 0x009896800000895d */ /* 0x004fea0003900000 */
[----:B------:R-:W2:Y:S02]  /*b7a0*/  @!P0 SYNCS.PHASECHK.TRANS64 P0, [R2+URZ+0x130], R3 ;  /* 0x00013003020085a7 */ /* 0x000ea400080010ff */
[----:B--2---:R-:W-:Y:S05]  /*b7b0*/  @!P0 BRA `(.L_x_33) ;  /* 0xfffffffc00f08947 */ /* 0x004fea000383ffff */
[----:B------:R-:W-:Y:S05]  /*b7c0*/  BRA `(.L_x_137) ;  /* 0xffffff6400a07947 */ /* 0x000fea000383ffff */
.L_x_37:
[----:B----4-:R-:W-:-:S07]  /*b7d0*/  MOV R0, UR5 ;  /* 0x0000000500007c02 */ /* 0x010fce0008000f00 */
.L_x_138:
[----:B-1----:R1:W2:Y:S02]  /*b7e0*/  SYNCS.PHASECHK.TRANS64.TRYWAIT P0, [R0+URZ], R3 ;  /* 0x00000003000075a7 */ /* 0x0022a400080011ff */
[----:B--2---:R-:W-:Y:S05]  /*b7f0*/  @!P0 NANOSLEEP.SYNCS 0x989680 ;  /* 0x009896800000895d */ /* 0x004fea0003900000 */
[----:B------:R-:W2:Y:S02]  /*b800*/  @!P0 SYNCS.PHASECHK.TRANS64 P0, [R0+URZ], R3 ;  /* 0x00000003000085a7 */ /* 0x000ea400080010ff */
[----:B--2---:R-:W-:Y:S05]  /*b810*/  @!P0 BRA `(.L_x_138) ;  /* 0xfffffffc00f08947 */ /* 0x004fea000383ffff */
[----:B------:R-:W-:Y:S05]  /*b820*/  BRA `(.L_x_139) ;  /* 0xffffff6c00107947 */ /* 0x000fea000383ffff */
.L_x_38:
[----:B----4-:R-:W-:-:S07]  /*b830*/  MOV R0, UR5 ;  /* 0x0000000500007c02 */ /* 0x010fce0008000f00 */
.L_x_140:
[----:B-1----:R1:W2:Y:S02]  /*b840*/  SYNCS.PHASECHK.TRANS64.TRYWAIT P0, [R0+URZ], R3 ;  /* 0x00000003000075a7 */ /* 0x0022a400080011ff */
[----:B--2---:R-:W-:Y:S05]  /*b850*/  @!P0 NANOSLEEP.SYNCS 0x989680 ;  /* 0x009896800000895d */ /* 0x004fea0003900000 */
[----:B------:R-:W2:Y:S02]  /*b860*/  @!P0 SYNCS.PHASECHK.TRANS64 P0, [R0+URZ], R3 ;  /* 0x00000003000085a7 */ /* 0x000ea400080010ff */
[----:B--2---:R-:W-:Y:S05]  /*b870*/  @!P0 BRA `(.L_x_140) ;  /* 0xfffffffc00f08947 */ /* 0x004fea000383ffff */
[----:B------:R-:W-:Y:S05]  /*b880*/  BRA `(.L_x_141) ;  /* 0xffffff6c001c7947 */ /* 0x000fea000383ffff */
.L_x_39:
[----:B----4-:R-:W-:-:S07]  /*b890*/  MOV R0, UR5 ;  /* 0x0000000500007c02 */ /* 0x010fce0008000f00 */
.L_x_142:
[----:B-1----:R1:W2:Y:S02]  /*b8a0*/  SYNCS.PHASECHK.TRANS64.TRYWAIT P0, [R0+URZ], R3 ;  /* 0x00000003000075a7 */ /* 0x0022a400080011ff */
[----:B--2---:R-:W-:Y:S05]  /*b8b0*/  @!P0 NANOSLEEP.SYNCS 0x989680 ;  /* 0x009896800000895d */ /* 0x004fea0003900000 */
[----:B------:R-:W2:Y:S02]  /*b8c0*/  @!P0 SYNCS.PHASECHK.TRANS64 P0, [R0+URZ], R3 ;  /* 0x00000003000085a7 */ /* 0x000ea400080010ff */
[----:B--2---:R-:W-:Y:S05]  /*b8d0*/  @!P0 BRA `(.L_x_142) ;  /* 0xfffffffc00f08947 */ /* 0x004fea000383ffff */
[----:B------:R-:W-:Y:S05]  /*b8e0*/  BRA `(.L_x_143) ;  /* 0xffffff6c00287947 */ /* 0x000fea000383ffff */
.L_x_40:
[----:B----4-:R-:W-:-:S07]  /*b8f0*/  MOV R0, UR5 ;  /* 0x0000000500007c02 */ /* 0x010fce0008000f00 */
.L_x_144:
[----:B-1----:R1:W2:Y:S02]  /*b900*/  SYNCS.PHASECHK.TRANS64.TRYWAIT P0, [R0+URZ], R3 ;  /* 0x00000003000075a7 */ /* 0x0022a400080011ff */
[----:B--2---:R-:W-:Y:S05]  /*b910*/  @!P0 NANOSLEEP.SYNCS 0x989680 ;  /* 0x009896800000895d */ /* 0x004fea0003900000 */
[----:B------:R-:W2:Y:S02]  /*b920*/  @!P0 SYNCS.PHASECHK.TRANS64 P0, [R0+URZ], R3 ;  /* 0x00000003000085a7 */ /* 0x000ea400080010ff */
[----:B--2---:R-:W-:Y:S05]  /*b930*/  @!P0 BRA `(.L_x_144) ;  /* 0xfffffffc00f08947 */ /* 0x004fea000383ffff */
[----:B------:R-:W-:Y:S05]  /*b940*/  BRA `(.L_x_145) ;  /* 0xffffff6c00347947 */ /* 0x000fea000383ffff */
.L_x_41:
[----:B----4-:R-:W-:-:S07]  /*b950*/  MOV R0, UR5 ;  /* 0x0000000500007c02 */ /* 0x010fce0008000f00 */
.L_x_146:
[----:B-1----:R1:W2:Y:S02]  /*b960*/  SYNCS.PHASECHK.TRANS64.TRYWAIT P0, [R0+URZ], R3 ;  /* 0x00000003000075a7 */ /* 0x0022a400080011ff */
[----:B--2---:R-:W-:Y:S05]  /*b970*/  @!P0 NANOSLEEP.SYNCS 0x989680 ;  /* 0x009896800000895d */ /* 0x004fea0003900000 */
[----:B------:R-:W2:Y:S02]  /*b980*/  @!P0 SYNCS.PHASECHK.TRANS64 P0, [R0+URZ], R3 ;  /* 0x00000003000085a7 */ /* 0x000ea400080010ff */
[----:B--2---:R-:W-:Y:S05]  /*b990*/  @!P0 BRA `(.L_x_146) ;  /* 0xfffffffc00f08947 */ /* 0x004fea000383ffff */
[----:B------:R-:W-:Y:S05]  /*b9a0*/  BRA `(.L_x_147) ;  /* 0xffffff6c00407947 */ /* 0x000fea000383ffff */
.L_x_42:
[----:B----4-:R-:W-:-:S07]  /*b9b0*/  MOV R0, UR5 ;  /* 0x0000000500007c02 */ /* 0x010fce0008000f00 */
.L_x_148:
[----:B-1----:R1:W2:Y:S02]  /*b9c0*/  SYNCS.PHASECHK.TRANS64.TRYWAIT P0, [R0+URZ], R3 ;  /* 0x00000003000075a7 */ /* 0x0022a400080011ff */
[----:B--2---:R-:W-:Y:S05]  /*b9d0*/  @!P0 NANOSLEEP.SYNCS 0x989680 ;  /* 0x009896800000895d */ /* 0x004fea0003900000 */
[----:B------:R-:W2:Y:S02]  /*b9e0*/  @!P0 SYNCS.PHASECHK.TRANS64 P0, [R0+URZ], R3 ;  /* 0x00000003000085a7 */ /* 0x000ea400080010ff */
[----:B--2---:R-:W-:Y:S05]  /*b9f0*/  @!P0 BRA `(.L_x_148) ;  /* 0xfffffffc00f08947 */ /* 0x004fea000383ffff */
[----:B------:R-:W-:Y:S05]  /*ba00*/  BRA `(.L_x_149) ;  /* 0xffffff6c004c7947 */ /* 0x000fea000383ffff */
.L_x_43:
[----:B----4-:R-:W-:-:S07]  /*ba10*/  MOV R0, UR5 ;  /* 0x0000000500007c02 */ /* 0x010fce0008000f00 */
.L_x_150:
[----:B-1----:R1:W2:Y:S02]  /*ba20*/  SYNCS.PHASECHK.TRANS64.TRYWAIT P0, [R0+URZ], R3 ;  /* 0x00000003000075a7 */ /* 0x0022a400080011ff */
[----:B--2---:R-:W-:Y:S05]  /*ba30*/  @!P0 NANOSLEEP.SYNCS 0x989680 ;  /* 0x009896800000895d */ /* 0x004fea0003900000 */
[----:B------:R-:W2:Y:S02]  /*ba40*/  @!P0 SYNCS.PHASECHK.TRANS64 P0, [R0+URZ], R3 ;  /* 0x00000003000085a7 */ /* 0x000ea400080010ff */
[----:B--2---:R-:W-:Y:S05]  /*ba50*/  @!P0 BRA `(.L_x_150) ;  /* 0xfffffffc00f08947 */ /* 0x004fea000383ffff */
[----:B------:R-:W-:Y:S05]  /*ba60*/  BRA `(.L_x_151) ;  /* 0xffffff6c00587947 */ /* 0x000fea000383ffff */
.L_x_44:
[----:B----4-:R-:W-:-:S07]  /*ba70*/  MOV R0, UR5 ;  /* 0x0000000500007c02 */ /* 0x010fce0008000f00 */
.L_x_152:
[----:B-1----:R1:W2:Y:S02]  /*ba80*/  SYNCS.PHASECHK.TRANS64.TRYWAIT P0, [R0+URZ], R3 ;  /* 0x00000003000075a7 */ /* 0x0022a400080011ff */
[----:B--2---:R-:W-:Y:S05]  /*ba90*/  @!P0 NANOSLEEP.SYNCS 0x989680 ;  /* 0x009896800000895d */ /* 0x004fea0003900000 */
[----:B------:R-:W2:Y:S02]  /*baa0*/  @!P0 SYNCS.PHASECHK.TRANS64 P0, [R0+URZ], R3 ;  /* 0x00000003000085a7 */ /* 0x000ea400080010ff */
[----:B--2---:R-:W-:Y:S05]  /*bab0*/  @!P0 BRA `(.L_x_152) ;  /* 0xfffffffc00f08947 */ /* 0x004fea000383ffff */
[----:B------:R-:W-:Y:S05]  /*bac0*/  BRA `(.L_x_153) ;  /* 0xffffff6c00647947 */ /* 0x000fea000383ffff */
.L_x_45:
[----:B----4-:R-:W-:-:S07]  /*bad0*/  MOV R0, UR5 ;  /* 0x0000000500007c02 */ /* 0x010fce0008000f00 */
.L_x_154:
[----:B-1----:R1:W2:Y:S02]  /*bae0*/  SYNCS.PHASECHK.TRANS64.TRYWAIT P0, [R0+URZ], R3 ;  /* 0x00000003000075a7 */ /* 0x0022a400080011ff */
[----:B--2---:R-:W-:Y:S05]  /*baf0*/  @!P0 NANOSLEEP.SYNCS 0x989680 ;  /* 0x009896800000895d */ /* 0x004fea0003900000 */
[----:B------:R-:W2:Y:S02]  /*bb00*/  @!P0 SYNCS.PHASECHK.TRANS64 P0, [R0+URZ], R3 ;  /* 0x00000003000085a7 */ /* 0x000ea400080010ff */
[----:B--2---:R-:W-:Y:S05]  /*bb10*/  @!P0 BRA `(.L_x_154) ;  /* 0xfffffffc00f08947 */ /* 0x004fea000383ffff */
[----:B------:R-:W-:Y:S05]  /*bb20*/  BRA `(.L_x_155) ;  /* 0xffffff6c00707947 */ /* 0x000fea000383ffff */
.L_x_46:
[----:B----4-:R-:W-:-:S07]  /*bb30*/  MOV R0, UR5 ;  /* 0x0000000500007c02 */ /* 0x010fce0008000f00 */
.L_x_156:
[----:B-1----:R1:W2:Y:S02]  /*bb40*/  SYNCS.PHASECHK.TRANS64.TRYWAIT P0, [R0+URZ], R3 ;  /* 0x00000003000075a7 */ /* 0x0022a400080011ff */
[----:B--2---:R-:W-:Y:S05]  /*bb50*/  @!P0 NANOSLEEP.SYNCS 0x989680 ;  /* 0x009896800000895d */ /* 0x004fea0003900000 */
[----:B------:R-:W2:Y:S02]  /*bb60*/  @!P0 SYNCS.PHASECHK.TRANS64 P0, [R0+URZ], R3 ;  /* 0x00000003000085a7 */ /* 0x000ea400080010ff */
[----:B--2---:R-:W-:Y:S05]  /*bb70*/  @!P0 BRA `(.L_x_156) ;  /* 0xfffffffc00f08947 */ /* 0x004fea000383ffff */
[----:B------:R-:W-:Y:S05]  /*bb80*/  BRA `(.L_x_157) ;  /* 0xffffff6c007c7947 */ /* 0x000fea000383ffff */
.L_x_47:
[----:B----4-:R-:W-:-:S07]  /*bb90*/  MOV R0, UR5 ;  /* 0x0000000500007c02 */ /* 0x010fce0008000f00 */
.L_x_158:
[----:B-1----:R1:W2:Y:S02]  /*bba0*/  SYNCS.PHASECHK.TRANS64.TRYWAIT P0, [R0+URZ], R3 ;  /* 0x00000003000075a7 */ /* 0x0022a400080011ff */
[----:B--2---:R-:W-:Y:S05]  /*bbb0*/  @!P0 NANOSLEEP.SYNCS 0x989680 ;  /* 0x009896800000895d */ /* 0x004fea0003900000 */
[----:B------:R-:W2:Y:S02]  /*bbc0*/  @!P0 SYNCS.PHASECHK.TRANS64 P0, [R0+URZ], R3 ;  /* 0x00000003000085a7 */ /* 0x000ea400080010ff */
[----:B--2---:R-:W-:Y:S05]  /*bbd0*/  @!P0 BRA `(.L_x_158) ;  /* 0xfffffffc00f08947 */ /* 0x004fea000383ffff */
[----:B------:R-:W-:Y:S05]  /*bbe0*/  BRA `(.L_x_159) ;  /* 0xffffff6c00887947 */ /* 0x000fea000383ffff */
.L_x_48:
[----:B----4-:R-:W-:-:S07]  /*bbf0*/  MOV R0, UR5 ;  /* 0x0000000500007c02 */ /* 0x010fce0008000f00 */
.L_x_160:
[----:B-1----:R1:W2:Y:S02]  /*bc00*/  SYNCS.PHASECHK.TRANS64.TRYWAIT P0, [R0+URZ], R3 ;  /* 0x00000003000075a7 */ /* 0x0022a400080011ff */
[----:B--2---:R-:W-:Y:S05]  /*bc10*/  @!P0 NANOSLEEP.SYNCS 0x989680 ;  /* 0x009896800000895d */ /* 0x004fea0003900000 */
[----:B------:R-:W2:Y:S02]  /*bc20*/  @!P0 SYNCS.PHASECHK.TRANS64 P0, [R0+URZ], R3 ;  /* 0x00000003000085a7 */ /* 0x000ea400080010ff */
[----:B--2---:R-:W-:Y:S05]  /*bc30*/  @!P0 BRA `(.L_x_160) ;  /* 0xfffffffc00f08947 */ /* 0x004fea000383ffff */
[----:B------:R-:W-:Y:S05]  /*bc40*/  BRA `(.L_x_161) ;  /* 0xffffff6c00947947 */ /* 0x000fea000383ffff */
.L_x_49:
[----:B----4-:R-:W-:-:S07]  /*bc50*/  MOV R0, UR5 ;  /* 0x0000000500007c02 */ /* 0x010fce0008000f00 */
.L_x_162:
[----:B-1----:R1:W2:Y:S02]  /*bc60*/  SYNCS.PHASECHK.TRANS64.TRYWAIT P0, [R0+URZ], R3 ;  /* 0x00000003000075a7 */ /* 0x0022a400080011ff */
[----:B--2---:R-:W-:Y:S05]  /*bc70*/  @!P0 NANOSLEEP.SYNCS 0x989680 ;  /* 0x009896800000895d */ /* 0x004fea0003900000 */
[----:B------:R-:W2:Y:S02]  /*bc80*/  @!P0 SYNCS.PHASECHK.TRANS64 P0, [R0+URZ], R3 ;  /* 0x00000003000085a7 */ /* 0x000ea400080010ff */
[----:B--2---:R-:W-:Y:S05]  /*bc90*/  @!P0 BRA `(.L_x_162) ;  /* 0xfffffffc00f08947 */ /* 0x004fea000383ffff */
[----:B------:R-:W-:Y:S05]  /*bca0*/  BRA `(.L_x_163) ;  /* 0xffffff6c00a07947 */ /* 0x000fea000383ffff */
.L_x_52:
[----:B-1----:R1:W2:Y:S02]  /*bcb0*/  SYNCS.PHASECHK.TRANS64.TRYWAIT P0, [R0+URZ+0x170], R5 ;  /* 0x00017005000075a7 */ /* 0x0022a400080011ff */
[----:B--2---:R-:W-:Y:S05]  /*bcc0*/  @!P0 NANOSLEEP.SYNCS 0x989680 ;  /* 0x009896800000895d */ /* 0x004fea0003900000 */
[----:B------:R-:W2:Y:S02]  /*bcd0*/  @!P0 SYNCS.PHASECHK.TRANS64 P0, [R0+URZ+0x170], R5 ;  /* 0x00017005000085a7 */ /* 0x000ea400080010ff */
[----:B--2---:R-:W-:Y:S05]  /*bce0*/  @!P0 BRA `(.L_x_52) ;  /* 0xfffffffc00f08947 */ /* 0x004fea000383ffff */
[----:B------:R-:W-:Y:S05]  /*bcf0*/  BRA `(.L_x_164) ;  /* 0xffffff6c00fc7947 */ /* 0x000fea000383ffff */
.L_x_53:
[----:B------:R-:W-:-:S07]  /*bd00*/  MOV R0, UR5 ;  /* 0x0000000500007c02 */ /* 0x000fce0008000f00 */
.L_x_165:
[----:B-1----:R1:W2:Y:S02]  /*bd10*/  SYNCS.PHASECHK.TRANS64.TRYWAIT P0, [R0+URZ+0x140], R5 ;  /* 0x00014005000075a7 */ /* 0x0022a400080011ff */
[----:B--2---:R-:W-:Y:S05]  /*bd20*/  @!P0 NANOSLEEP.SYNCS 0x989680 ;  /* 0x009896800000895d */ /* 0x004fea0003900000 */
[----:B------:R-:W2:Y:S02]  /*bd30*/  @!P0 SYNCS.PHASECHK.TRANS64 P0, [R0+URZ+0x140], R5 ;  /* 0x00014005000085a7 */ /* 0x000ea400080010ff */
[----:B--2---:R-:W-:Y:S05]  /*bd40*/  @!P0 BRA `(.L_x_165) ;  /* 0xfffffffc00f08947 */ /* 0x004fea000383ffff */
[----:B------:R-:W-:Y:S05]  /*bd50*/  BRA `(.L_x_166) ;  /* 0xffffff70000c7947 */ /* 0x000fea000383ffff */
.L_x_54:
[----:B-1----:R1:W2:Y:S02]  /*bd60*/  SYNCS.PHASECHK.TRANS64.TRYWAIT P1, [R0+URZ+0x130], R5 ;  /* 0x00013005000075a7 */ /* 0x0022a400080211ff */
[----:B--2---:R-:W-:Y:S05]  /*bd70*/  @!P1 NANOSLEEP.SYNCS 0x989680 ;  /* 0x009896800000995d */ /* 0x004fea0003900000 */
[----:B------:R-:W2:Y:S02]  /*bd80*/  @!P1 SYNCS.PHASECHK.TRANS64 P1, [R0+URZ+0x130], R5 ;  /* 0x00013005000095a7 */ /* 0x000ea400080210ff */
[----:B--2---:R-:W-:Y:S05]  /*bd90*/  @!P1 BRA `(.L_x_54) ;  /* 0xfffffffc00f09947 */ /* 0x004fea000383ffff */
[----:B------:R-:W-:Y:S05]  /*bda0*/  BRA `(.L_x_167) ;  /* 0xffffff70003c7947 */ /* 0x000fea000383ffff */
.L_x_57:
[----:B------:R-:W-:-:S07]  /*bdb0*/  MOV R0, UR5 ;  /* 0x0000000500007c02 */ /* 0x000fce0008000f00 */
.L_x_168:
[----:B-1----:R1:W2:Y:S02]  /*bdc0*/  SYNCS.PHASECHK.TRANS64.TRYWAIT P0, [R0+URZ+0x140], R3 ;  /* 0x00014003000075a7 */ /* 0x0022a400080011ff */
[----:B--2---:R-:W-:Y:S05]  /*bdd0*/  @!P0 NANOSLEEP.SYNCS 0x989680 ;  /* 0x009896800000895d */ /* 0x004fea0003900000 */
[----:B------:R-:W2:Y:S02]  /*bde0*/  @!P0 SYNCS.PHASECHK.TRANS64 P0, [R0+URZ+0x140], R3 ;  /* 0x00014003000085a7 */ /* 0x000ea400080010ff */
[----:B--2---:R-:W-:Y:S05]  /*bdf0*/  @!P0 BRA `(.L_x_168) ;  /* 0xfffffffc00f08947 */ /* 0x004fea000383ffff */
[----:B------:R-:W-:Y:S05]  /*be00*/  BRA `(.L_x_56) ;  /* 0xffffff7000907947 */ /* 0x000fea000383ffff */
.L_x_64:
[----:B-1----:R1:W2:Y:S02]  /*be10*/  SYNCS.PHASECHK.TRANS64.TRYWAIT P1, [R0+URZ+0x130], R5 ;  /* 0x00013005000075a7 */ /* 0x0022a400080211ff */
[----:B--2---:R-:W-:Y:S05]  /*be20*/  @!P1 NANOSLEEP.SYNCS 0x989680 ;  /* 0x009896800000995d */ /* 0x004fea0003900000 */
[----:B------:R-:W2:Y:S02]  /*be30*/  @!P1 SYNCS.PHASECHK.TRANS64 P1, [R0+URZ+0x130], R5 ;  /* 0x00013005000095a7 */ /* 0x000ea400080210ff */
[----:B--2---:R-:W-:Y:S05]  /*be40*/  @!P1 BRA `(.L_x_64) ;  /* 0xfffffffc00f09947 */ /* 0x004fea000383ffff */
[----:B------:R-:W-:Y:S05]  /*be50*/  BRA `(.L_x_169) ;  /* 0xffffff7400e87947 */ /* 0x000fea000383ffff */
.L_x_65:
[----:B------:R-:W-:-:S07]  /*be60*/  MOV R3, UR9 ;  /* 0x0000000900037c02 */ /* 0x000fce0008000f00 */
.L_x_170:
[----:B-1----:R1:W2:Y:S02]  /*be70*/  SYNCS.PHASECHK.TRANS64.TRYWAIT P0, [R3+URZ+0x160], R0 ;  /* 0x00016000030075a7 */ /* 0x0022a400080011ff */
[----:B--2---:R-:W-:Y:S05]  /*be80*/  @!P0 NANOSLEEP.SYNCS 0x989680 ;  /* 0x009896800000895d */ /* 0x004fea0003900000 */
[----:B------:R-:W2:Y:S02]  /*be90*/  @!P0 SYNCS.PHASECHK.TRANS64 P0, [R3+URZ+0x160], R0 ;  /* 0x00016000030085a7 */ /* 0x000ea400080010ff */
[----:B--2---:R-:W-:Y:S05]  /*bea0*/  @!P0 BRA `(.L_x_170) ;  /* 0xfffffffc00f08947 */ /* 0x004fea000383ffff */
[----:B------:R-:W-:Y:S05]  /*beb0*/  BRA `(.L_x_171) ;  /* 0xffffff78001c7947 */ /* 0x000fea000383ffff */
.L_x_68:
[----:B------:R-:W-:Y:S07]  /*bec0*/  MOV R0, UR7 ;  /* 0x0000000700007c02 */ /* 0x000fee0008000f00 */
.L_x_172:
[----:B-1----:R1:W2:Y:S02]  /*bed0*/  SYNCS.PHASECHK.TRANS64.TRYWAIT P0, [R0+URZ], R3 ;  /* 0x00000003000075a7 */ /* 0x0022a400080011ff */
[----:B--2---:R-:W-:Y:S05]  /*bee0*/  @!P0 NANOSLEEP.SYNCS 0x989680 ;  /* 0x009896800000895d */ /* 0x004fea0003900000 */
[----:B------:R-:W2:Y:S02]  /*bef0*/  @!P0 SYNCS.PHASECHK.TRANS64 P0, [R0+URZ], R3 ;  /* 0x00000003000085a7 */ /* 0x000ea400080010ff */
[----:B--2---:R-:W-:Y:S05]  /*bf00*/  @!P0 BRA `(.L_x_172) ;  /* 0xfffffffc00f08947 */ /* 0x004fea000383ffff */
[----:B------:R-:W-:Y:S05]  /*bf10*/  BRA `(.L_x_67) ;  /* 0xffffff78003c7947 */ /* 0x000fea000383ffff */
.L_x_71:
[----:B------:R-:W-:-:S07]  /*bf20*/  MOV R0, UR5 ;  /* 0x0000000500007c02 */ /* 0x000fce0008000f00 */
.L_x_173:
[----:B--2---:R2:W3:Y:S02]  /*bf30*/  SYNCS.PHASECHK.TRANS64.TRYWAIT P0, [R0+URZ], R3 ;  /* 0x00000003000075a7 */ /* 0x0044e400080011ff */
[----:B---3--:R-:W-:Y:S05]  /*bf40*/  @!P0 NANOSLEEP.SYNCS 0x989680 ;  /* 0x009896800000895d */ /* 0x008fea0003900000 */
[----:B------:R-:W3:Y:S02]  /*bf50*/  @!P0 SYNCS.PHASECHK.TRANS64 P0, [R0+URZ], R3 ;  /* 0x00000003000085a7 */ /* 0x000ee400080010ff */
[----:B---3--:R-:W-:Y:S05]  /*bf60*/  @!P0 BRA `(.L_x_173) ;  /* 0xfffffffc00f08947 */ /* 0x008fea000383ffff */
[----:B------:R-:W-:Y:S05]  /*bf70*/  BRA `(.L_x_174) ;  /* 0xffffff7800dc7947 */ /* 0x000fea000383ffff */
.L_x_72:
[----:B------:R-:W-:-:S07]  /*bf80*/  MOV R0, UR7 ;  /* 0x0000000700007c02 */ /* 0x000fce0008000f00 */
.L_x_175:
[----:B--2---:R2:W3:Y:S02]  /*bf90*/  SYNCS.PHASECHK.TRANS64.TRYWAIT P0, [R0+URZ], R3 ;  /* 0x00000003000075a7 */ /* 0x0044e400080011ff */
[----:B---3--:R-:W-:Y:S05]  /*bfa0*/  @!P0 NANOSLEEP.SYNCS 0x989680 ;  /* 0x009896800000895d */ /* 0x008fea0003900000 */
[----:B------:R-:W3:Y:S02]  /*bfb0*/  @!P0 SYNCS.PHASECHK.TRANS64 P0, [R0+URZ], R3 ;  /* 0x00000003000085a7 */ /* 0x000ee400080010ff */
[----:B---3--:R-:W-:Y:S05]  /*bfc0*/  @!P0 BRA `(.L_x_175) ;  /* 0xfffffffc00f08947 */ /* 0x008fea000383ffff */
[----:B------:R-:W-:Y:S05]  /*bfd0*/  BRA `(.L_x_176) ;  /* 0xffffff7800e87947 */ /* 0x000fea000383ffff */
.L_x_77:
[----:B--2---:R2:W3:Y:S02]  /*bfe0*/  SYNCS.PHASECHK.TRANS64.TRYWAIT P0, [R0+URZ+0x130], R3 ;  /* 0x00013003000075a7 */ /* 0x0044e400080011ff */
[----:B---3--:R-:W-:Y:S05]  /*bff0*/  @!P0 NANOSLEEP.SYNCS 0x989680 ;  /* 0x009896800000895d */ /* 0x008fea0003900000 */
[----:B------:R-:W3:Y:S02]  /*c000*/  @!P0 SYNCS.PHASECHK.TRANS64 P0, [R0+URZ+0x130], R3 ;  /* 0x00013003000085a7 */ /* 0x000ee400080010ff */
[----:B---3--:R-:W-:Y:S05]  /*c010*/  @!P0 BRA `(.L_x_77) ;  /* 0xfffffffc00f08947 */ /* 0x008fea000383ffff */
[----:B------:R-:W-:Y:S05]  /*c020*/  BRA `(.L_x_177) ;  /* 0xffffff7c00f47947 */ /* 0x000fea000383ffff */
.L_x_80:
[----:B------:R-:W-:Y:S07]  /*c030*/  MOV R0, UR7 ;  /* 0x0000000700007c02 */ /* 0x000fee0008000f00 */
.L_x_178:
[----:B--2---:R2:W3:Y:S02]  /*c040*/  SYNCS.PHASECHK.TRANS64.TRYWAIT P0, [R0+URZ+0x128], R3 ;  /* 0x00012803000075a7 */ /* 0x0044e400080011ff */
[----:B---3--:R-:W-:Y:S05]  /*c050*/  @!P0 NANOSLEEP.SYNCS 0x989680 ;  /* 0x009896800000895d */ /* 0x008fea0003900000 */
[----:B------:R-:W3:Y:S02]  /*c060*/  @!P0 SYNCS.PHASECHK.TRANS64 P0, [R0+URZ+0x128], R3 ;  /* 0x00012803000085a7 */ /* 0x000ee400080010ff */
[----:B---3--:R-:W-:Y:S05]  /*c070*/  @!P0 BRA `(.L_x_178) ;  /* 0xfffffffc00f08947 */ /* 0x008fea000383ffff */
[----:B------:R-:W-:Y:S05]  /*c080*/  BRA `(.L_x_79) ;  /* 0xffffff8000d47947 */ /* 0x000fea000383ffff */
.L_x_83:
[----:B------:R-:W-:Y:S07]  /*c090*/  MOV R3, UR7 ;  /* 0x0000000700037c02 */ /* 0x000fee0008000f00 */
.L_x_179:
[----:B-1----:R1:W2:Y:S02]  /*c0a0*/  SYNCS.PHASECHK.TRANS64.TRYWAIT P0, [R3+URZ+0x100], R12 ;  /* 0x0001000c030075a7 */ /* 0x0022a400080011ff */
[----:B--2---:R-:W-:Y:S05]  /*c0b0*/  @!P0 NANOSLEEP.SYNCS 0x989680 ;  /* 0x009896800000895d */ /* 0x004fea0003900000 */
[----:B------:R-:W2:Y:S02]  /*c0c0*/  @!P0 SYNCS.PHASECHK.TRANS64 P0, [R3+URZ+0x100], R12 ;  /* 0x0001000c030085a7 */ /* 0x000ea400080010ff */
[----:B--2---:R-:W-:Y:S05]  /*c0d0*/  @!P0 BRA `(.L_x_179) ;  /* 0xfffffffc00f08947 */ /* 0x004fea000383ffff */
[----:B------:R-:W-:Y:S05]  /*c0e0*/  BRA `(.L_x_180) ;  /* 0xffffff84004c7947 */ /* 0x000fea000383ffff */
.L_x_84:
[----:B-1----:R-:W-:Y:S07]  /*c0f0*/  MOV R3, UR7 ;  /* 0x0000000700037c02 */ /* 0x002fee0008000f00 */
.L_x_181:
[----:B-1----:R1:W2:Y:S02]  /*c100*/  SYNCS.PHASECHK.TRANS64.TRYWAIT P0, [R3+URZ+0x108], R12 ;  /* 0x0001080c030075a7 */ /* 0x0022a400080011ff */
[----:B--2---:R-:W-:Y:S05]  /*c110*/  @!P0 NANOSLEEP.SYNCS 0x989680 ;  /* 0x009896800000895d */ /* 0x004fea0003900000 */
[----:B------:R-:W2:Y:S02]  /*c120*/  @!P0 SYNCS.PHASECHK.TRANS64 P0, [R3+URZ+0x108], R12 ;  /* 0x0001080c030085a7 */ /* 0x000ea400080010ff */
[----:B--2---:R-:W-:Y:S05]  /*c130*/  @!P0 BRA `(.L_x_181) ;  /* 0xfffffffc00f08947 */ /* 0x004fea000383ffff */
[----:B------:R-:W-:Y:S05]  /*c140*/  BRA `(.L_x_182) ;  /* 0xffffff8400887947 */ /* 0x000fea000383ffff */
.L_x_85:
[----:B-1----:R-:W-:Y:S07]  /*c150*/  MOV R3, UR7 ;  /* 0x0000000700037c02 */ /* 0x002fee0008000f00 */
.L_x_183:
[----:B-1----:R1:W2:Y:S02]  /*c160*/  SYNCS.PHASECHK.TRANS64.TRYWAIT P0, [R3+URZ+0x110], R12 ;  /* 0x0001100c030075a7 */ /* 0x0022a400080011ff */
[----:B--2---:R-:W-:Y:S05]  /*c170*/  @!P0 NANOSLEEP.SYNCS 0x989680 ;  /* 0x009896800000895d */ /* 0x004fea0003900000 */
[----:B------:R-:W2:Y:S02]  /*c180*/  @!P0 SYNCS.PHASECHK.TRANS64 P0, [R3+URZ+0x110], R12 ;  /* 0x0001100c030085a7 */ /* 0x000ea400080010ff */
[----:B--2---:R-:W-:Y:S05]  /*c190*/  @!P0 BRA `(.L_x_183) ;  /* 0xfffffffc00f08947 */ /* 0x004fea000383ffff */
[----:B------:R-:W-:Y:S05]  /*c1a0*/  BRA `(.L_x_184) ;  /* 0xffffff8400d07947 */ /* 0x000fea000383ffff */
.L_x_86:
[----:B------:R-:W-:Y:S07]  /*c1b0*/  MOV R3, UR7 ;  /* 0x0000000700037c02 */ /* 0x000fee0008000f00 */
.L_x_185:
[----:B-1----:R1:W2:Y:S02]  /*c1c0*/  SYNCS.PHASECHK.TRANS64.TRYWAIT P0, [R3+URZ+0x118], R12 ;  /* 0x0001180c030075a7 */ /* 0x0022a400080011ff */
[----:B--2---:R-:W-:Y:S05]  /*c1d0*/  @!P0 NANOSLEEP.SYNCS 0x989680 ;  /* 0x009896800000895d */ /* 0x004fea0003900000 */
[----:B------:R-:W2:Y:S02]  /*c1e0*/  @!P0 SYNCS.PHASECHK.TRANS64 P0, [R3+URZ+0x118], R12 ;  /* 0x0001180c030085a7 */ /* 0x000ea400080010ff */
[----:B--2---:R-:W-:Y:S05]  /*c1f0*/  @!P0 BRA `(.L_x_185) ;  /* 0xfffffffc00f08947 */ /* 0x004fea000383ffff */
[----:B------:R-:W-:Y:S05]  /*c200*/  BRA `(.L_x_186) ;  /* 0xffffff8800587947 */ /* 0x000fea000383ffff */
.L_x_88:
[----:B------:R-:W-:-:S07]  /*c210*/  MOV R0, UR7 ;  /* 0x0000000700007c02 */ /* 0x000fce0008000f00 */
.L_x_187:
[----:B-1----:R1:W3:Y:S02]  /*c220*/  SYNCS.PHASECHK.TRANS64.TRYWAIT P0, [R0+URZ+0x100], R3 ;  /* 0x00010003000075a7 */ /* 0x0022e400080011ff */
[----:B---3--:R-:W-:Y:S05]  /*c230*/  @!P0 NANOSLEEP.SYNCS 0x989680 ;  /* 0x009896800000895d */ /* 0x008fea0003900000 */
[----:B------:R-:W3:Y:S02]  /*c240*/  @!P0 SYNCS.PHASECHK.TRANS64 P0, [R0+URZ+0x100], R3 ;  /* 0x00010003000085a7 */ /* 0x000ee400080010ff */
[----:B---3--:R-:W-:Y:S05]  /*c250*/  @!P0 BRA `(.L_x_187) ;  /* 0xfffffffc00f08947 */ /* 0x008fea000383ffff */
[----:B------:R-:W-:Y:S05]  /*c260*/  BRA `(.L_x_188) ;  /* 0xffffff8800c87947 */ /* 0x000fea000383ffff */
.L_x_89:
[----:B-1----:R-:W-:-:S07]  /*c270*/  MOV R0, UR7 ;  /* 0x0000000700007c02 */ /* 0x002fce0008000f00 */
.L_x_189:
[----:B-1----:R1:W3:Y:S02]  /*c280*/  SYNCS.PHASECHK.TRANS64.TRYWAIT P0, [R0+URZ+0x108], R3 ;  /* 0x00010803000075a7 */ /* 0x0022e400080011ff */
[----:B---3--:R-:W-:Y:S05]  /*c290*/  @!P0 NANOSLEEP.SYNCS 0x989680 ;  /* 0x009896800000895d */ /* 0x008fea0003900000 */
[----:B------:R-:W3:Y:S02]  /*c2a0*/  @!P0 SYNCS.PHASECHK.TRANS64 P0, [R0+URZ+0x108], R3 ;  /* 0x00010803000085a7 */ /* 0x000ee400080010ff */
[----:B---3--:R-:W-:Y:S05]  /*c2b0*/  @!P0 BRA `(.L_x_189) ;  /* 0xfffffffc00f08947 */ /* 0x008fea000383ffff */
[----:B------:R-:W-:Y:S05]  /*c2c0*/  BRA `(.L_x_190) ;  /* 0xffffff8800b87947 */ /* 0x000fea000383ffff */
.L_x_90:
[----:B-1----:R-:W-:-:S07]  /*c2d0*/  MOV R0, UR7 ;  /* 0x0000000700007c02 */ /* 0x002fce0008000f00 */
.L_x_191:
[----:B-1----:R1:W3:Y:S02]  /*c2e0*/  SYNCS.PHASECHK.TRANS64.TRYWAIT P0, [R0+URZ+0x110], R3 ;  /* 0x00011003000075a7 */ /* 0x0022e400080011ff */
[----:B---3--:R-:W-:Y:S05]  /*c2f0*/  @!P0 NANOSLEEP.SYNCS 0x989680 ;  /* 0x009896800000895d */ /* 0x008fea0003900000 */
[----:B------:R-:W3:Y:S02]  /*c300*/  @!P0 SYNCS.PHASECHK.TRANS64 P0, [R0+URZ+0x110], R3 ;  /* 0x00011003000085a7 */ /* 0x000ee400080010ff */
[----:B---3--:R-:W-:Y:S05]  /*c310*/  @!P0 BRA `(.L_x_191) ;  /* 0xfffffffc00f08947 */ /* 0x008fea000383ffff */
[----:B------:R-:W-:Y:S05]  /*c320*/  BRA `(.L_x_192) ;  /* 0xffffff8800a87947 */ /* 0x000fea000383ffff */
.L_x_92:
[----:B--2---:R2:W4:Y:S02]  /*c330*/  SYNCS.PHASECHK.TRANS64.TRYWAIT P0, [R0+URZ+0x130], R3 ;  /* 0x00013003000075a7 */ /* 0x00452400080011ff */
[----:B----4-:R-:W-:Y:S05]  /*c340*/  @!P0 NANOSLEEP.SYNCS 0x989680 ;  /* 0x009896800000895d */ /* 0x010fea0003900000 */
[----:B------:R-:W4:Y:S02]  /*c350*/  @!P0 SYNCS.PHASECHK.TRANS64 P0, [R0+URZ+0x130], R3 ;  /* 0x00013003000085a7 */ /* 0x000f2400080010ff */
[----:B----4-:R-:W-:Y:S05]  /*c360*/  @!P0 BRA `(.L_x_92) ;  /* 0xfffffffc00f08947 */ /* 0x010fea000383ffff */
[----:B------:R-:W-:Y:S05]  /*c370*/  BRA `(.L_x_193) ;  /* 0xffffff8c00747947 */ /* 0x000fea000383ffff */
.L_x_103:
[----:B-1----:R1:W3:Y:S02]  /*c380*/  SYNCS.PHASECHK.TRANS64.TRYWAIT P1, [R3+URZ+0xe0], R0 ;  /* 0x0000e000030075a7 */ /* 0x0022e400080211ff */
[----:B---3--:R-:W-:Y:S05]  /*c390*/  @!P1 NANOSLEEP.SYNCS 0x989680 ;  /* 0x009896800000995d */ /* 0x008fea0003900000 */
[----:B------:R-:W3:Y:S02]  /*c3a0*/  @!P1 SYNCS.PHASECHK.TRANS64 P1, [R3+URZ+0xe0], R0 ;  /* 0x0000e000030095a7 */ /* 0x000ee400080210ff */
[----:B---3--:R-:W-:Y:S05]  /*c3b0*/  @!P1 BRA `(.L_x_103) ;  /* 0xfffffffc00f09947 */ /* 0x008fea000383ffff */
[----:B------:R-:W-:Y:S05]  /*c3c0*/  BRA `(.L_x_102) ;  /* 0xffffff98009c7947 */ /* 0x000fea000383ffff */
.L_x_105:
[----:B---3--:R3:W4:Y:S02]  /*c3d0*/  SYNCS.PHASECHK.TRANS64.TRYWAIT P0, [R108+URZ+0x150], R5 ;  /* 0x000150056c0075a7 */ /* 0x00872400080011ff */
[----:B----4-:R-:W-:Y:S05]  /*c3e0*/  @!P0 NANOSLEEP.SYNCS 0x989680 ;  /* 0x009896800000895d */ /* 0x010fea0003900000 */
[----:B------:R-:W4:Y:S02]  /*c3f0*/  @!P0 SYNCS.PHASECHK.TRANS64 P0, [R108+URZ+0x150], R5 ;  /* 0x000150056c0085a7 */ /* 0x000f2400080010ff */
[----:B----4-:R-:W-:Y:S05]  /*c400*/  @!P0 BRA `(.L_x_105) ;  /* 0xfffffffc00f08947 */ /* 0x010fea000383ffff */
[----:B------:R-:W-:Y:S05]  /*c410*/  BRA `(.L_x_104) ;  /* 0xffffff9800f87947 */ /* 0x000fea000383ffff */
.L_x_113:
[----:B--2---:R2:W3:Y:S02]  /*c420*/  SYNCS.PHASECHK.TRANS64.TRYWAIT P0, [R118+URZ+0xe0], R3 ;  /* 0x0000e003760075a7 */ /* 0x0044e400080011ff */
[----:B---3--:R-:W-:Y:S05]  /*c430*/  @!P0 NANOSLEEP.SYNCS 0x989680 ;  /* 0x009896800000895d */ /* 0x008fea0003900000 */
[----:B------:R-:W3:Y:S02]  /*c440*/  @!P0 SYNCS.PHASECHK.TRANS64 P0, [R118+URZ+0xe0], R3 ;  /* 0x0000e003760085a7 */ /* 0x000ee400080010ff */
[----:B---3--:R-:W-:Y:S05]  /*c450*/  @!P0 BRA `(.L_x_113) ;  /* 0xfffffffc00f08947 */ /* 0x008fea000383ffff */
[----:B------:R-:W-:Y:S05]  /*c460*/  BRA `(.L_x_112) ;  /* 0xffffffac00fc7947 */ /* 0x000fea000383ffff */
.L_x_121:
[----:B--2---:R2:W3:Y:S02]  /*c470*/  SYNCS.PHASECHK.TRANS64.TRYWAIT P0, [R0+URZ+0xe0], R7 ;  /* 0x0000e007000075a7 */ /* 0x0044e400080011ff */
[----:B---3--:R-:W-:Y:S05]  /*c480*/  @!P0 NANOSLEEP.SYNCS 0x989680 ;  /* 0x009896800000895d */ /* 0x008fea0003900000 */
[----:B------:R-:W3:Y:S02]  /*c490*/  @!P0 SYNCS.PHASECHK.TRANS64 P0, [R0+URZ+0xe0], R7 ;  /* 0x0000e007000085a7 */ /* 0x000ee400080010ff */
[----:B---3--:R-:W-:Y:S05]  /*c4a0*/  @!P0 BRA `(.L_x_121) ;  /* 0xfffffffc00f08947 */ /* 0x008fea000383ffff */
[----:B------:R-:W-:Y:S05]  /*c4b0*/  BRA `(.L_x_120) ;  /* 0xffffffc400507947 */ /* 0x000fea000383ffff */
.L_x_129:
[----:B--2---:R2:W3:Y:S02]  /*c4c0*/  SYNCS.PHASECHK.TRANS64.TRYWAIT P0, [R0+URZ+0xe0], R5 ;  /* 0x0000e005000075a7 */ /* 0x0044e400080011ff */
[----:B---3--:R-:W-:Y:S05]  /*c4d0*/  @!P0 NANOSLEEP.SYNCS 0x989680 ;  /* 0x009896800000895d */ /* 0x008fea0003900000 */
[----:B------:R-:W3:Y:S02]  /*c4e0*/  @!P0 SYNCS.PHASECHK.TRANS64 P0, [R0+URZ+0xe0], R5 ;  /* 0x0000e005000085a7 */ /* 0x000ee400080010ff */
[----:B---3--:R-:W-:Y:S05]  /*c4f0*/  @!P0 BRA `(.L_x_129) ;  /* 0xfffffffc00f08947 */ /* 0x008fea000383ffff */
[----:B------:R-:W-:Y:S05]  /*c500*/  BRA `(.L_x_128) ;  /* 0xffffffd800b07947 */ /* 0x000fea000383ffff */
        .weak           $__internal_0_$__cuda_sm10x_tcgen05_guardrail_trap_col_being_dealloced_not_returned_by_alloc
        .type           $__internal_0_$__cuda_sm10x_tcgen05_guardrail_trap_col_being_dealloced_not_returned_by_alloc,@function
        .size           $__internal_0_$__cuda_sm10x_tcgen05_guardrail_trap_col_being_dealloced_not_returned_by_alloc,($__internal_1_$__cuda_sm10x_tcgen05_guardrail_trap_phase_invalid_during_alloc - $__internal_0_$__cuda_sm10x_tcgen05_guardrail_trap_col_being_dealloced_not_returned_by_alloc)
$__internal_0_$__cuda_sm10x_tcgen05_guardrail_trap_col_being_dealloced_not_returned_by_alloc:
[----:B------:R-:W-:Y:S05]  /*c510*/  BPT.TRAP 0x1 ;  /* 0x000000040000795c */ /* 0x000fea0000300000 */
[----:B------:R-:W-:-:S04]  /*c520*/  HFMA2 R3, -RZ, RZ, 0, 0 ;  /* 0x00000000ff037431 */ /* 0x000fc800000001ff */
[----:B------:R-:W-:Y:S05]  /*c530*/  RET.REL.NODEC R2 `(_ZN7cutlass13device_kernelINS_4gemm6kernel13GemmUniversalIN4cute5tupleIJiiiiEEENS1_10collective13CollectiveMmaINS1_35MainloopSm100TmaUmmaWarpSpecializedILi14ELi2ELi2ENS5_IJNS4_1CILi1EEESB_SB_EEEEENS5_IJNSA_ILi128EEENSA_ILi256EEENSA_ILi32EEEEEEaNS5_IJlSB_lEEEaSI_NS4_8TiledMMAINS4_8MMA_AtomIJNS4_15SM100_MMA_S8_SSIaaiLi128ELi256ELNS4_4UMMA5MajorE0ELSN_0ELNSM_8SaturateE0EEEEEENS4_6LayoutISC_NS5_IJNSA_ILi0EEESS_SS_EEEEENS5_IJNS4_10UnderscoreESV_SV_EEEEENS4_13SM90_TMA_LOADENS4_14ComposedLayoutINS4_7SwizzleILi1ELi4ELi3EEENS4_18smem_ptr_flag_bitsILi8EEENSR_INS5_IJNSA_ILi8EEESG_EEENS5_IJSG_SB_EEEEEEEvNS4_8identityESY_S18_vS19_EENS_8epilogue10collective18CollectiveEpilogueINS1B_23Sm100TmaWarpSpecializedILi4ELi2ELi64ELb0ELb0EEEJSH_NS5_IJNSR_ISE_SB_EENSR_INSA_ILi64EEESB_EEEEEaSI_aSI_NS1B_6fusion15FusionCallbacksIS1F_NS1K_17LinearCombinationIaiaiLNS_15FloatRoundStyleE2EEESH_S1J_JEEENS4_5SM1004TMEM4LOAD26SM100_TMEM_LOAD_32dp32b64xESY_NSZ_INS10_ILi2ELi4ELi3EEES13_NSR_INS5_IJS14_S1H_EEENS5_IJS1H_SB_EEEEEEENS4_39AutoVectorizingCopyWithAssumedAlignmentILi128EEENS4_14SM90_TMA_STOREES1Y_S20_S20_EEEvvEEEEvNT_6ParamsE) ;  /* 0xffffff3802b07950 */ /* 0x000fea0003c3ffff */
        .weak           $__internal_1_$__cuda_sm10x_tcgen05_guardrail_trap_phase_invalid_during_alloc
        .type           $__internal_1_$__cuda_sm10x_tcgen05_guardrail_trap_phase_invalid_during_alloc,@function
        .size           $__internal_1_$__cuda_sm10x_tcgen05_guardrail_trap_phase_invalid_during_alloc,($__internal_2_$__cuda_sm10x_tcgen05_guardrail_trap_unallocated_columns_being_dealloced - $__internal_1_$__cuda_sm10x_tcgen05_guardrail_trap_phase_invalid_during_alloc)
$__internal_1_$__cuda_sm10x_tcgen05_guardrail_trap_phase_invalid_during_alloc:
[----:B------:R-:W-:Y:S05]  /*c540*/  BPT.TRAP 0x1 ;  /* 0x000000040000795c */ /* 0x000fea0000300000 */
[----:B------:R-:W-:-:S04]  /*c550*/  MOV R3, 0x0 ;  /* 0x0000000000037802 */ /* 0x000fc80000000f00 */
[----:B------:R-:W-:Y:S05]  /*c560*/  RET.REL.NODEC R2 `(_ZN7cutlass13device_kernelINS_4gemm6kernel13GemmUniversalIN4cute5tupleIJiiiiEEENS1_10collective13CollectiveMmaINS1_35MainloopSm100TmaUmmaWarpSpecializedILi14ELi2ELi2ENS5_IJNS4_1CILi1EEESB_SB_EEEEENS5_IJNSA_ILi128EEENSA_ILi256EEENSA_ILi32EEEEEEaNS5_IJlSB_lEEEaSI_NS4_8TiledMMAINS4_8MMA_AtomIJNS4_15SM100_MMA_S8_SSIaaiLi128ELi256ELNS4_4UMMA5MajorE0ELSN_0ELNSM_8SaturateE0EEEEEENS4_6LayoutISC_NS5_IJNSA_ILi0EEESS_SS_EEEEENS5_IJNS4_10UnderscoreESV_SV_EEEEENS4_13SM90_TMA_LOADENS4_14ComposedLayoutINS4_7SwizzleILi1ELi4ELi3EEENS4_18smem_ptr_flag_bitsILi8EEENSR_INS5_IJNSA_ILi8EEESG_EEENS5_IJSG_SB_EEEEEEEvNS4_8identityESY_S18_vS19_EENS_8epilogue10collective18CollectiveEpilogueINS1B_23Sm100TmaWarpSpecializedILi4ELi2ELi64ELb0ELb0EEEJSH_NS5_IJNSR_ISE_SB_EENSR_INSA_ILi64EEESB_EEEEEaSI_aSI_NS1B_6fusion15FusionCallbacksIS1F_NS1K_17LinearCombinationIaiaiLNS_15FloatRoundStyleE2EEESH_S1J_JEEENS4_5SM1004TMEM4LOAD26SM100_TMEM_LOAD_32dp32b64xESY_NSZ_INS10_ILi2ELi4ELi3EEES13_NSR_INS5_IJS14_S1H_EEENS5_IJS1H_SB_EEEEEEENS4_39AutoVectorizingCopyWithAssumedAlignmentILi128EEENS4_14SM90_TMA_STOREES1Y_S20_S20_EEEvvEEEEvNT_6ParamsE) ;  /* 0xffffff3802a47950 */ /* 0x000fea0003c3ffff */
        .weak           $__internal_2_$__cuda_sm10x_tcgen05_guardrail_trap_unallocated_columns_being_dealloced
        .type           $__internal_2_$__cuda_sm10x_tcgen05_guardrail_trap_unallocated_columns_being_dealloced,@function
        .size           $__internal_2_$__cuda_sm10x_tcgen05_guardrail_trap_unallocated_columns_being_dealloced,(.L_x_195 - $__internal_2_$__cuda_sm10x_tcgen05_guardrail_trap_unallocated_columns_being_dealloced)
$__internal_2_$__cuda_sm10x_tcgen05_guardrail_trap_unallocated_columns_being_dealloced:
[----:B------:R-:W-:Y:S05]  /*c570*/  BPT.TRAP 0x1 ;  /* 0x000000040000795c */ /* 0x000fea0000300000 */
[----:B------:R-:W-:-:S04]  /*c580*/  HFMA2 R3, -RZ, RZ, 0, 0 ;  /* 0x00000000ff037431 */ /* 0x000fc800000001ff */
[----:B------:R-:W-:Y:S05]  /*c590*/  RET.REL.NODEC R2 `(_ZN7cutlass13device_kernelINS_4gemm6kernel13GemmUniversalIN4cute5tupleIJiiiiEEENS1_10collective13CollectiveMmaINS1_35MainloopSm100TmaUmmaWarpSpecializedILi14ELi2ELi2ENS5_IJNS4_1CILi1EEESB_SB_EEEEENS5_IJNSA_ILi128EEENSA_ILi256EEENSA_ILi32EEEEEEaNS5_IJlSB_lEEEaSI_NS4_8TiledMMAINS4_8MMA_AtomIJNS4_15SM100_MMA_S8_SSIaaiLi128ELi256ELNS4_4UMMA5MajorE0ELSN_0ELNSM_8SaturateE0EEEEEENS4_6LayoutISC_NS5_IJNSA_ILi0EEESS_SS_EEEEENS5_IJNS4_10UnderscoreESV_SV_EEEEENS4_13SM90_TMA_LOADENS4_14ComposedLayoutINS4_7SwizzleILi1ELi4ELi3EEENS4_18smem_ptr_flag_bitsILi8EEENSR_INS5_IJNSA_ILi8EEESG_EEENS5_IJSG_SB_EEEEEEEvNS4_8identityESY_S18_vS19_EENS_8epilogue10collective18CollectiveEpilogueINS1B_23Sm100TmaWarpSpecializedILi4ELi2ELi64ELb0ELb0EEEJSH_NS5_IJNSR_ISE_SB_EENSR_INSA_ILi64EEESB_EEEEEaSI_aSI_NS1B_6fusion15FusionCallbacksIS1F_NS1K_17LinearCombinationIaiaiLNS_15FloatRoundStyleE2EEESH_S1J_JEEENS4_5SM1004TMEM4LOAD26SM100_TMEM_LOAD_32dp32b64xESY_NSZ_INS10_ILi2ELi4ELi3EEES13_NSR_INS5_IJS14_S1H_EEENS5_IJS1H_SB_EEEEEEENS4_39AutoVectorizingCopyWithAssumedAlignmentILi128EEENS4_14SM90_TMA_STOREES1Y_S20_S20_EEEvvEEEEvNT_6ParamsE) ;  /* 0xffffff3802987950 */ /* 0x000fea0003c3ffff */
.L_x_194:
[----:B------:R-:W-:-:S00]  /*c5a0*/  BRA `(.L_x_194) ;  /* 0xfffffffc00fc7947 */ /* 0x000fc0000383ffff */
[----:B------:R-:W-:-:S00]  /*c5b0*/  NOP ;  /* 0x0000000000007918 */ /* 0x000fc00000000000 */
        /* <DEDUP_REMOVED lines=12> */
.L_x_195:


//--------------------- .nv.global.init           --------------------------
	.section	.nv.global.init,"aw",@progbits
.nv.global.init:
	.type		$str$27,@object
	.size		$str$27,($str$28 - $str$27)
$str$27:
        /*0000*/ 	.byte	0x28, 0x61, 0x64, 0x64, 0x72, 0x65, 0x73, 0x73, 0x20, 0x26, 0x20, 0x6d, 0x61, 0x73, 0x6b, 0x29
        /*0010*/ 	.byte	0x20, 0x3d, 0x3d, 0x20, 0x30, 0x00
	.type		$str$28,@object
	.size		$str$28,($str$26 - $str$28)
$str$28:
        /*0016*/ 	.byte	0x2f, 0x74, 0x6d, 0x70, 0x2f, 0x63, 0x75, 0x74, 0x6c, 0x61, 0x73, 0x73, 0x5f, 0x73, 0x77, 0x65
        /*0026*/ 	.byte	0x65, 0x70, 0x5f, 0x73, 0x72, 0x63, 0x2f, 0x69, 0x6e, 0x63, 0x6c, 0x75, 0x64, 0x65, 0x2f, 0x63
        /*0036*/ 	.byte	0x75, 0x74, 0x65, 0x2f, 0x70, 0x6f, 0x69, 0x6e, 0x74, 0x65, 0x72, 0x5f, 0x66, 0x6c, 0x61, 0x67
        /*0046*/ 	.byte	0x67, 0x65, 0x64, 0x2e, 0x68, 0x70, 0x70, 0x00
	.type		$str$26,@object
	.size		$str$26,($str$25 - $str$26)
$str$26:
        /*004e*/ 	.byte	0x2f, 0x74, 0x6d, 0x70, 0x2f, 0x63, 0x75, 0x74, 0x6c, 0x61, 0x73, 0x73, 0x5f, 0x73, 0x77, 0x65
        /*005e*/ 	.byte	0x65, 0x70, 0x5f, 0x73, 0x72, 0x63, 0x2f, 0x69, 0x6e, 0x63, 0x6c, 0x75, 0x64, 0x65, 0x2f, 0x63
        /*006e*/ 	.byte	0x75, 0x74, 0x65, 0x2f, 0x61, 0x74, 0x6f, 0x6d, 0x2f, 0x63, 0x6f, 0x70, 0x79, 0x5f, 0x74, 0x72
        /*007e*/ 	.byte	0x61, 0x69, 0x74, 0x73, 0x5f, 0x73, 0x6d, 0x31, 0x30, 0x30, 0x2e, 0x68, 0x70, 0x70, 0x00
	.type		$str$25,@object
	.size		$str$25,(__unnamed_1 - $str$25)
$str$25:
        /*008d*/ 	.byte	0x28, 0x28, 0x75, 0x69, 0x6e, 0x74, 0x33, 0x32, 0x5f, 0x74, 0x28, 0x74, 0x68, 0x72, 0x65, 0x61
        /*009d*/ 	.byte	0x64, 0x49, 0x64, 0x78, 0x2e, 0x78, 0x29, 0x20, 0x2f, 0x20, 0x33, 0x32, 0x29, 0x20, 0x25, 0x20
        /*00ad*/ 	.byte	0x34, 0x29, 0x20, 0x3d, 0x3d, 0x20, 0x28, 0x28, 0x28, 0x74, 0x6d, 0x65, 0x6d, 0x5f, 0x61, 0x64
        /*00bd*/ 	.byte	0x64, 0x72, 0x20, 0x3e, 0x3e, 0x20, 0x31, 0x36, 0x29, 0x20, 0x2f, 0x20, 0x33, 0x32, 0x29, 0x20
        /*00cd*/ 	.byte	0x25, 0x20, 0x34, 0x29, 0x00
	.type		__unnamed_1,@object
	.size		__unnamed_1,(__unnamed_2 - __unnamed_1)
__unnamed_1:
        /*00d2*/ 	.byte	0x61, 0x75, 0x74, 0x6f, 0x20, 0x63, 0x75, 0x74, 0x65, 0x3a, 0x3a, 0x61, 0x73, 0x5f, 0x70, 0x6f
        /* <DEDUP_REMOVED lines=24> */
        /*0262*/ 	.byte	0x5d, 0x00
	.type		__unnamed_2,@object
	.size		__unnamed_2,(__unnamed_3 - __unnamed_2)
__unnamed_2:
        /* <DEDUP_REMOVED lines=26> */
	.type		__unnamed_3,@object
	.size		__unnamed_3,(.L_3 - __unnamed_3)
__unnamed_3:
        /* <DEDUP_REMOVED lines=42> */
        /*0696*/ 	.byte	0x43, 0x3c, 0x30, 0x3e, 0x3e, 0x3e, 0x3e, 0x5d, 0x00
.L_3:


//--------------------- .nv.shared._ZN7cutlass13device_kernelINS_4gemm6kernel13GemmUniversalIN4cute5tupleIJiiiiEEENS1_10collective13CollectiveMmaINS1_35MainloopSm100TmaUmmaWarpSpecializedILi14ELi2ELi2ENS5_IJNS4_1CILi1EEESB_SB_EEEEENS5_IJNSA_ILi128EEENSA_ILi256EEENSA_ILi32EEEEEEaNS5_IJlSB_lEEEaSI_NS4_8TiledMMAINS4_8MMA_AtomIJNS4_15SM100_MMA_S8_SSIaaiLi128ELi256ELNS4_4UMMA5MajorE0ELSN_0ELNSM_8SaturateE0EEEEEENS4_6LayoutISC_NS5_IJNSA_ILi0EEESS_SS_EEEEENS5_IJNS4_10UnderscoreESV_SV_EEEEENS4_13SM90_TMA_LOADENS4_14ComposedLayoutINS4_7SwizzleILi1ELi4ELi3EEENS4_18smem_ptr_flag_bitsILi8EEENSR_INS5_IJNSA_ILi8EEESG_EEENS5_IJSG_SB_EEEEEEEvNS4_8identityESY_S18_vS19_EENS_8epilogue10collective18CollectiveEpilogueINS1B_23Sm100TmaWarpSpecializedILi4ELi2ELi64ELb0ELb0EEEJSH_NS5_IJNSR_ISE_SB_EENSR_INSA_ILi64EEESB_EEEEEaSI_aSI_NS1B_6fusion15FusionCallbacksIS1F_NS1K_17LinearCombinationIaiaiLNS_15FloatRoundStyleE2EEESH_S1J_JEEENS4_5SM1004TMEM4LOAD26SM100_TMEM_LOAD_32dp32b64xESY_NSZ_INS10_ILi2ELi4ELi3EEES13_NSR_INS5_IJS14_S1H_EEENS5_IJS1H_SB_EEEEEEENS4_39AutoVectorizingCopyWithAssumedAlignmentILi128EEENS4_14SM90_TMA_STOREES1Y_S20_S20_EEEvvEEEEvNT_6ParamsE --------------------------
	.section	.nv.shared._ZN7cutlass13device_kernelINS_4gemm6kernel13GemmUniversalIN4cute5tupleIJiiiiEEENS1_10collective13CollectiveMmaINS1_35MainloopSm100TmaUmmaWarpSpecializedILi14ELi2ELi2ENS5_IJNS4_1CILi1EEESB_SB_EEEEENS5_IJNSA_ILi128EEENSA_ILi256EEENSA_ILi32EEEEEEaNS5_IJlSB_lEEEaSI_NS4_8TiledMMAINS4_8MMA_AtomIJNS4_15SM100_MMA_S8_SSIaaiLi128ELi256ELNS4_4UMMA5MajorE0ELSN_0ELNSM_8SaturateE0EEEEEENS4_6LayoutISC_NS5_IJNSA_ILi0EEESS_SS_EEEEENS5_IJNS4_10UnderscoreESV_SV_EEEEENS4_13SM90_TMA_LOADENS4_14ComposedLayoutINS4_7SwizzleILi1ELi4ELi3EEENS4_18smem_ptr_flag_bitsILi8EEENSR_INS5_IJNSA_ILi8EEESG_EEENS5_IJSG_SB_EEEEEEEvNS4_8identityESY_S18_vS19_EENS_8epilogue10collective18CollectiveEpilogueINS1B_23Sm100TmaWarpSpecializedILi4ELi2ELi64ELb0ELb0EEEJSH_NS5_IJNSR_ISE_SB_EENSR_INSA_ILi64EEESB_EEEEEaSI_aSI_NS1B_6fusion15FusionCallbacksIS1F_NS1K_17LinearCombinationIaiaiLNS_15FloatRoundStyleE2EEESH_S1J_JEEENS4_5SM1004TMEM4LOAD26SM100_TMEM_LOAD_32dp32b64xESY_NSZ_INS10_ILi2ELi4ELi3EEES13_NSR_INS5_IJS14_S1H_EEENS5_IJS1H_SB_EEEEEEENS4_39AutoVectorizingCopyWithAssumedAlignmentILi128EEENS4_14SM90_TMA_STOREES1Y_S20_S20_EEEvvEEEEvNT_6ParamsE,"aw",@nobits
	.sectionflags	@""
	.align	16
	.zero		1024


//--------------------- .nv.shared.reserved.0     --------------------------
	.section	.nv.shared.reserved.0,"aw",@nobits
	.weak		__nv_reservedSMEM_offset_0_alias
	.size		__nv_reservedSMEM_offset_0_alias, 0, 64
	.other		__nv_reservedSMEM_offset_0_alias,@"STO_CUDA_RESERVED_SHARED STV_DEFAULT"
__nv_reservedSMEM_offset_0_alias:
	.zero		0
.nv.shared.reserved.0:
	.zero		64
	.weak		__nv_reservedSMEM_tcgen05_partition
	.type		__nv_reservedSMEM_tcgen05_partition,@object
	.size		__nv_reservedSMEM_tcgen05_partition,(.L_0 - __nv_reservedSMEM_tcgen05_partition)
__nv_reservedSMEM_tcgen05_partition:
	.zero		32
.L_0:


//--------------------- .nv.global                --------------------------
	.section	.nv.global,"aw",@nobits
.nv.global:
	.type		_ZN39_INTERNAL_4b67bea5_4_k_cu_29acdf43_94394cute1_E,@object
	.size		_ZN39_INTERNAL_4b67bea5_4_k_cu_29acdf43_94394cute1_E,(_ZN39_INTERNAL_4b67bea5_4_k_cu_29acdf43_94394cuda3std3__45__cpo6cbeginE - _ZN39_INTERNAL_4b67bea5_4_k_cu_29acdf43_94394cute1_E)
_ZN39_INTERNAL_4b67bea5_4_k_cu_29acdf43_94394cute1_E:
	.zero		1
	.type		_ZN39_INTERNAL_4b67bea5_4_k_cu_29acdf43_94394cuda3std3__45__cpo6cbeginE,@object
	.size		_ZN39_INTERNAL_4b67bea5_4_k_cu_29acdf43_94394cuda3std3__45__cpo6cbeginE,(_ZN39_INTERNAL_4b67bea5_4_k_cu_29acdf43_94394cuda3std3__48in_placeE - _ZN39_INTERNAL_4b67bea5_4_k_cu_29acdf43_94394cuda3std3__45__cpo6cbeginE)
_ZN39_INTERNAL_4b67bea5_4_k_cu_29acdf43_94394cuda3std3__45__cpo6cbeginE:
	.zero		1
	.type		_ZN39_INTERNAL_4b67bea5_4_k_cu_29acdf43_94394cuda3std3__48in_placeE,@object
	.size		_ZN39_INTERNAL_4b67bea5_4_k_cu_29acdf43_94394cuda3std3__48in_placeE,(_ZN39_INTERNAL_4b67bea5_4_k_cu_29acdf43_94394cuda3std6ranges3__45__cpo9iter_moveE - _ZN39_INTERNAL_4b67bea5_4_k_cu_29acdf43_94394cuda3std3__48in_placeE)
_ZN39_INTERNAL_4b67bea5_4_k_cu_29acdf43_94394cuda3std3__48in_placeE:
	.zero		1
	.type		_ZN39_INTERNAL_4b67bea5_4_k_cu_29acdf43_94394cuda3std6ranges3__45__cpo9iter_moveE,@object
	.size		_ZN39_INTERNAL_4b67bea5_4_k_cu_29acdf43_94394cuda3std6ranges3__45__cpo9iter_moveE,(_ZN39_INTERNAL_4b67bea5_4_k_cu_29acdf43_94394cuda3std3__45__cpo5beginE - _ZN39_INTERNAL_4b67bea5_4_k_cu_29acdf43_94394cuda3std6ranges3__45__cpo9iter_moveE)
_ZN39_INTERNAL_4b67bea5_4_k_cu_29acdf43_94394cuda3std6ranges3__45__cpo9iter_moveE:
	.zero		1
	.type		_ZN39_INTERNAL_4b67bea5_4_k_cu_29acdf43_94394cuda3std3__45__cpo5beginE,@object
	.size		_ZN39_INTERNAL_4b67bea5_4_k_cu_29acdf43_94394cuda3std3__45__cpo5beginE,(_ZN39_INTERNAL_4b67bea5_4_k_cu_29acdf43_94394cuda3std3__441_GLOBAL__N__4b67bea5_4_k_cu_29acdf43_94396ignoreE - _ZN39_INTERNAL_4b67bea5_4_k_cu_29acdf43_94394cuda3std3__45__cpo5beginE)
_ZN39_INTERNAL_4b67bea5_4_k_cu_29acdf43_94394cuda3std3__45__cpo5beginE:
	.zero		1
	.type		_ZN39_INTERNAL_4b67bea5_4_k_cu_29acdf43_94394cuda3std3__441_GLOBAL__N__4b67bea5_4_k_cu_29acdf43_94396ignoreE,@object
	.size		_ZN39_INTERNAL_4b67bea5_4_k_cu_29acdf43_94394cuda3std3__441_GLOBAL__N__4b67bea5_4_k_cu_29acdf43_94396ignoreE,(_ZN39_INTERNAL_4b67bea5_4_k_cu_29acdf43_94394cute7productE - _ZN39_INTERNAL_4b67bea5_4_k_cu_29acdf43_94394cuda3std3__441_GLOBAL__N__4b67bea5_4_k_cu_29acdf43_94396ignoreE)
_ZN39_INTERNAL_4b67bea5_4_k_cu_29acdf43_94394cuda3std3__441_GLOBAL__N__4b67bea5_4_k_cu_29acdf43_94396ignoreE:
	.zero		1
	.type		_ZN39_INTERNAL_4b67bea5_4_k_cu_29acdf43_94394cute7productE,@object
	.size		_ZN39_INTERNAL_4b67bea5_4_k_cu_29acdf43_94394cute7productE,(_ZN39_INTERNAL_4b67bea5_4_k_cu_29acdf43_94394cuda3std3__45__cpo3endE - _ZN39_INTERNAL_4b67bea5_4_k_cu_29acdf43_94394cute7productE)
_ZN39_INTERNAL_4b67bea5_4_k_cu_29acdf43_94394cute7productE:
	.zero		1
	.type		_ZN39_INTERNAL_4b67bea5_4_k_cu_29acdf43_94394cuda3std3__45__cpo3endE,@object
	.size		_ZN39_INTERNAL_4b67bea5_4_k_cu_29acdf43_94394cuda3std3__45__cpo3endE,(_ZN39_INTERNAL_4b67bea5_4_k_cu_29acdf43_94394cuda3std3__419piecewise_constructE - _ZN39_INTERNAL_4b67bea5_4_k_cu_29acdf43_94394cuda3std3__45__cpo3endE)
_ZN39_INTERNAL_4b67bea5_4_k_cu_29acdf43_94394cuda3std3__45__cpo3endE:
	.zero		1
	.type		_ZN39_INTERNAL_4b67bea5_4_k_cu_29acdf43_94394cuda3std3__419piecewise_constructE,@object
	.size		_ZN39_INTERNAL_4b67bea5_4_k_cu_29acdf43_94394cuda3std3__419piecewise_constructE,(_ZN39_INTERNAL_4b67bea5_4_k_cu_29acdf43_94394cuda3std3__45__cpo4cendE - _ZN39_INTERNAL_4b67bea5_4_k_cu_29acdf43_94394cuda3std3__419piecewise_constructE)
_ZN39_INTERNAL_4b67bea5_4_k_cu_29acdf43_94394cuda3std3__419piecewise_constructE:
	.zero		1
	.type		_ZN39_INTERNAL_4b67bea5_4_k_cu_29acdf43_94394cuda3std3__45__cpo4cendE,@object
	.size		_ZN39_INTERNAL_4b67bea5_4_k_cu_29acdf43_94394cuda3std3__45__cpo4cendE,(_ZN39_INTERNAL_4b67bea5_4_k_cu_29acdf43_94394cuda3std6ranges3__45__cpo4swapE - _ZN39_INTERNAL_4b67bea5_4_k_cu_29acdf43_94394cuda3std3__45__cpo4cendE)
_ZN39_INTERNAL_4b67bea5_4_k_cu_29acdf43_94394cuda3std3__45__cpo4cendE:
	.zero		1
	.type		_ZN39_INTERNAL_4b67bea5_4_k_cu_29acdf43_94394cuda3std6ranges3__45__cpo4swapE,@object
	.size		_ZN39_INTERNAL_4b67bea5_4_k_cu_29acdf43_94394cuda3std6ranges3__45__cpo4swapE,(.L_11 - _ZN39_INTERNAL_4b67bea5_4_k_cu_29acdf43_94394cuda3std6ranges3__45__cpo4swapE)
_ZN39_INTERNAL_4b67bea5_4_k_cu_29acdf43_94394cuda3std6ranges3__45__cpo4swapE:
	.zero		1
.L_11:


//--------------------- .nv.constant0._ZN7cutlass13device_kernelINS_4gemm6kernel13GemmUniversalIN4cute5tupleIJiiiiEEENS1_10collective13CollectiveMmaINS1_35MainloopSm100TmaUmmaWarpSpecializedILi14ELi2ELi2ENS5_IJNS4_1CILi1EEESB_SB_EEEEENS5_IJNSA_ILi128EEENSA_ILi256EEENSA_ILi32EEEEEEaNS5_IJlSB_lEEEaSI_NS4_8TiledMMAINS4_8MMA_AtomIJNS4_15SM100_MMA_S8_SSIaaiLi128ELi256ELNS4_4UMMA5MajorE0ELSN_0ELNSM_8SaturateE0EEEEEENS4_6LayoutISC_NS5_IJNSA_ILi0EEESS_SS_EEEEENS5_IJNS4_10UnderscoreESV_SV_EEEEENS4_13SM90_TMA_LOADENS4_14ComposedLayoutINS4_7SwizzleILi1ELi4ELi3EEENS4_18smem_ptr_flag_bitsILi8EEENSR_INS5_IJNSA_ILi8EEESG_EEENS5_IJSG_SB_EEEEEEEvNS4_8identityESY_S18_vS19_EENS_8epilogue10collective18CollectiveEpilogueINS1B_23Sm100TmaWarpSpecializedILi4ELi2ELi64ELb0ELb0EEEJSH_NS5_IJNSR_ISE_SB_EENSR_INSA_ILi64EEESB_EEEEEaSI_aSI_NS1B_6fusion15FusionCallbacksIS1F_NS1K_17LinearCombinationIaiaiLNS_15FloatRoundStyleE2EEESH_S1J_JEEENS4_5SM1004TMEM4LOAD26SM100_TMEM_LOAD_32dp32b64xESY_NSZ_INS10_ILi2ELi4ELi3EEES13_NSR_INS5_IJS14_S1H_EEENS5_IJS1H_SB_EEEEEEENS4_39AutoVectorizingCopyWithAssumedAlignmentILi128EEENS4_14SM90_TMA_STOREES1Y_S20_S20_EEEvvEEEEvNT_6ParamsE --------------------------
	.section	.nv.constant0._ZN7cutlass13device_kernelINS_4gemm6kernel13GemmUniversalIN4cute5tupleIJiiiiEEENS1_10collective13CollectiveMmaINS1_35MainloopSm100TmaUmmaWarpSpecializedILi14ELi2ELi2ENS5_IJNS4_1CILi1EEESB_SB_EEEEENS5_IJNSA_ILi128EEENSA_ILi256EEENSA_ILi32EEEEEEaNS5_IJlSB_lEEEaSI_NS4_8TiledMMAINS4_8MMA_AtomIJNS4_15SM100_MMA_S8_SSIaaiLi128ELi256ELNS4_4UMMA5MajorE0ELSN_0ELNSM_8SaturateE0EEEEEENS4_6LayoutISC_NS5_IJNSA_ILi0EEESS_SS_EEEEENS5_IJNS4_10UnderscoreESV_SV_EEEEENS4_13SM90_TMA_LOADENS4_14ComposedLayoutINS4_7SwizzleILi1ELi4ELi3EEENS4_18smem_ptr_flag_bitsILi8EEENSR_INS5_IJNSA_ILi8EEESG_EEENS5_IJSG_SB_EEEEEEEvNS4_8identityESY_S18_vS19_EENS_8epilogue10collective18CollectiveEpilogueINS1B_23Sm100TmaWarpSpecializedILi4ELi2ELi64ELb0ELb0EEEJSH_NS5_IJNSR_ISE_SB_EENSR_INSA_ILi64EEESB_EEEEEaSI_aSI_NS1B_6fusion15FusionCallbacksIS1F_NS1K_17LinearCombinationIaiaiLNS_15FloatRoundStyleE2EEESH_S1J_JEEENS4_5SM1004TMEM4LOAD26SM100_TMEM_LOAD_32dp32b64xESY_NSZ_INS10_ILi2ELi4ELi3EEES13_NSR_INS5_IJS14_S1H_EEENS5_IJS1H_SB_EEEEEEENS4_39AutoVectorizingCopyWithAssumedAlignmentILi128EEENS4_14SM90_TMA_STOREES1Y_S20_S20_EEEvvEEEEvNT_6ParamsE,"a",@progbits
	.sectionflags	@""
	.align	4
.nv.constant0._ZN7cutlass13device_kernelINS_4gemm6kernel13GemmUniversalIN4cute5tupleIJiiiiEEENS1_10collective13CollectiveMmaINS1_35MainloopSm100TmaUmmaWarpSpecializedILi14ELi2ELi2ENS5_IJNS4_1CILi1EEESB_SB_EEEEENS5_IJNSA_ILi128EEENSA_ILi256EEENSA_ILi32EEEEEEaNS5_IJlSB_lEEEaSI_NS4_8TiledMMAINS4_8MMA_AtomIJNS4_15SM100_MMA_S8_SSIaaiLi128ELi256ELNS4_4UMMA5MajorE0ELSN_0ELNSM_8SaturateE0EEEEEENS4_6LayoutISC_NS5_IJNSA_ILi0EEESS_SS_EEEEENS5_IJNS4_10UnderscoreESV_SV_EEEEENS4_13SM90_TMA_LOADENS4_14ComposedLayoutINS4_7SwizzleILi1ELi4ELi3EEENS4_18smem_ptr_flag_bitsILi8EEENSR_INS5_IJNSA_ILi8EEESG_EEENS5_IJSG_SB_EEEEEEEvNS4_8identityESY_S18_vS19_EENS_8epilogue10collective18CollectiveEpilogueINS1B_23Sm100TmaWarpSpecializedILi4ELi2ELi64ELb0ELb0EEEJSH_NS5_IJNSR_ISE_SB_EENSR_INSA_ILi64EEESB_EEEEEaSI_aSI_NS1B_6fusion15FusionCallbacksIS1F_NS1K_17LinearCombinationIaiaiLNS_15FloatRoundStyleE2EEESH_S1J_JEEENS4_5SM1004TMEM4LOAD26SM100_TMEM_LOAD_32dp32b64xESY_NSZ_INS10_ILi2ELi4ELi3EEES13_NSR_INS5_IJS14_S1H_EEENS5_IJS1H_SB_EEEEEEENS4_39AutoVectorizingCopyWithAssumedAlignmentILi128EEENS4_14SM90_TMA_STOREES1Y_S20_S20_EEEvvEEEEvNT_6ParamsE:
	.zero		2944


//--------------------- SYMBOLS --------------------------

	.type		.nv.reservedSmem.offset0,@object
	.size		.nv.reservedSmem.offset0,0x4
	.type		.nv.reservedSmem.cap,@object
	.size		.nv.reservedSmem.cap,0x4
	.type		__assertfail,@function
